def attn_fwd(
    Q,
    K,
    V,
    Out,
    Lse,
    sm_scale,
    stride_qz,
    stride_qh,
    stride_qm,
    stride_qk,
    stride_kz,
    stride_kh,
    stride_kn,
    stride_kk,
    stride_vz,
    stride_vh,
    stride_vn,
    stride_vk,
    stride_oz,
    stride_oh,
    stride_om,
    stride_ok,
    seqlen_q,
    seqlen_k,
    BLOCK_M: tl.constexpr,
    BLOCK_N: tl.constexpr,
    HEAD_DIM: tl.constexpr,
    CAUSAL: tl.constexpr,
):
    start_m = tl.program_id(0)
    off_hz = tl.program_id(1)
    q_off = off_hz * stride_qh
    k_off = off_hz * stride_kh
    v_off = off_hz * stride_vh
    offs_m = start_m * BLOCK_M + tl.arange(0, BLOCK_M)
    offs_d = tl.arange(0, HEAD_DIM)
    offs_n = tl.arange(0, BLOCK_N)
    q_ptrs = Q + q_off + offs_m[:, None] * stride_qm + offs_d[None, :] * stride_qk
    k_ptrs = K + k_off + offs_d[:, None] * stride_kk + offs_n[None, :] * stride_kn
    v_ptrs = V + v_off + offs_n[:, None] * stride_vn + offs_d[None, :] * stride_vk
    m_i = tl.full([BLOCK_M], float("-inf"), dtype=tl.float32)
    l_i = tl.zeros([BLOCK_M], dtype=tl.float32) + 1.0
    acc = tl.zeros([BLOCK_M, HEAD_DIM], dtype=tl.float32)
    q = tl.load(q_ptrs)
    acc, l_i, m_i = _attn_fwd_inner(
        acc,
        l_i,
        m_i,
        q,
        k_ptrs,
        v_ptrs,
        sm_scale,
        stride_kn,
        stride_vn,
        start_m,
        seqlen_k,
        BLOCK_M,
        BLOCK_N,
        HEAD_DIM,
        CAUSAL,
    )
    acc = acc / l_i[:, None]
    lse = m_i + tl.math.log2(l_i) / 1.4426950408889634
    o_ptrs = (
        Out
        + off_hz * stride_oh
        + offs_m[:, None] * stride_om
        + offs_d[None, :] * stride_ok
    )
    tl.store(o_ptrs, acc.to(Out.dtype.element_ty))
    tl.store(Lse + off_hz * seqlen_q + offs_m, lse)

# config = {"BLOCK_M": 32, "BLOCK_N": 32, "HEAD_DIM": 128, "arch": "sm_100", "causal": true, "dtype": "bf16", "num_stages": 3, "num_warps": 8}
# arch = sm_100


// ===== COMPILED SASS (sm_100a) =====

	.target	sm_100a

	.elftype	@"ET_EXEC"


//--------------------- .note.nv.tkinfo           --------------------------
	.section	.note.nv.tkinfo,"",@"SHT_NOTE"
	.sectionflags	@"SHF_NOTE_NV_TKINFO"
	.tkinfo
        /*0018*/ 	.word	0x00000081
        /*0030*/ 	.string	""
        /*0030*/ 	.string	"ptxas-blackwell"
        /*0030*/ 	.string	"Cuda compilation tools, release 12.9, V12.9.86"
        /*0030*/ 	.string	"Build cuda_12.9.r12.9/compiler.36037853_0"
        /*0030*/ 	.string	"-v  -suppress-debug-info  -lineinfo  -arch sm_100a "



//--------------------- .note.nv.cuver            --------------------------
	.section	.note.nv.cuver,"",@"SHT_NOTE"
	.sectionflags	@"SHF_NOTE_NV_CUVER"
        /*0018*/ 	.short	0x0001
        /*001a*/ 	.short	0x0064
        /*001c*/ 	.short	0x0001
        /*001e*/ 	.short	0x0000
        /*0020*/ 	.short	0x0001
        /*0022*/ 	.short	0x0000


//--------------------- .nv.info                  --------------------------
	.section	.nv.info,"",@"SHT_CUDA_INFO"
	.align	4


	//----- nvinfo : EIATTR_REGCOUNT
	.align		4
        /*0000*/ 	.byte	0x04, 0x2f
        /*0002*/ 	.short	(.L_2 - .L_1)
	.align		4
.L_1:
        /*0004*/ 	.word	index@(attn_fwd)
        /*0008*/ 	.word	0x000000b9


	//----- nvinfo : EIATTR_FRAME_SIZE
	.align		4
.L_2:
        /*000c*/ 	.byte	0x04, 0x11
        /*000e*/ 	.short	(.L_4 - .L_3)
	.align		4
.L_3:
        /*0010*/ 	.word	index@(attn_fwd)
        /*0014*/ 	.word	0x00000000


	//----- nvinfo : EIATTR_MIN_STACK_SIZE
	.align		4
.L_4:
        /*0018*/ 	.byte	0x04, 0x12
        /*001a*/ 	.short	(.L_6 - .L_5)
	.align		4
.L_5:
        /*001c*/ 	.word	index@(attn_fwd)
        /*0020*/ 	.word	0x00000000
.L_6:


//--------------------- .nv.info.attn_fwd         --------------------------
	.section	.nv.info.attn_fwd,"",@"SHT_CUDA_INFO"
	.sectionflags	@""
	.align	4


	//----- nvinfo : EIATTR_CUDA_API_VERSION
	.align		4
        /*0000*/ 	.byte	0x04, 0x37
        /*0002*/ 	.short	(.L_8 - .L_7)
.L_7:
        /*0004*/ 	.word	0x00000081


	//----- nvinfo : EIATTR_KPARAM_INFO
	.align		4
.L_8:
        /*0008*/ 	.byte	0x04, 0x17
        /*000a*/ 	.short	(.L_10 - .L_9)
.L_9:
        /*000c*/ 	.word	0x00000000
        /*0010*/ 	.short	0x0019
        /*0012*/ 	.short	0x0080
        /*0014*/ 	.byte	0x00, 0xf4, 0x21, 0x00


	//----- nvinfo : EIATTR_KPARAM_INFO
	.align		4
.L_10:
        /*0018*/ 	.byte	0x04, 0x17
        /*001a*/ 	.short	(.L_12 - .L_11)
.L_11:
        /*001c*/ 	.word	0x00000000
        /*0020*/ 	.short	0x0018
        /*0022*/ 	.short	0x0078
        /*0024*/ 	.byte	0x00, 0xf4, 0x21, 0x00


	//----- nvinfo : EIATTR_KPARAM_INFO
	.align		4
.L_12:
        /*0028*/ 	.byte	0x04, 0x17
        /*002a*/ 	.short	(.L_14 - .L_13)
.L_13:
        /*002c*/ 	.word	0x00000000
        /*0030*/ 	.short	0x0017
        /*0032*/ 	.short	0x0070
        /*0034*/ 	.byte	0x00, 0xf0, 0x11, 0x00


	//----- nvinfo : EIATTR_KPARAM_INFO
	.align		4
.L_14:
        /*0038*/ 	.byte	0x04, 0x17
        /*003a*/ 	.short	(.L_16 - .L_15)
.L_15:
        /*003c*/ 	.word	0x00000000
        /*0040*/ 	.short	0x0016
        /*0042*/ 	.short	0x006c
        /*0044*/ 	.byte	0x00, 0xf0, 0x11, 0x00


	//----- nvinfo : EIATTR_KPARAM_INFO
	.align		4
.L_16:
        /*0048*/ 	.byte	0x04, 0x17
        /*004a*/ 	.short	(.L_18 - .L_17)
.L_17:
        /*004c*/ 	.word	0x00000000
        /*0050*/ 	.short	0x0015
        /*0052*/ 	.short	0x0068
        /*0054*/ 	.byte	0x00, 0xf0, 0x11, 0x00


	//----- nvinfo : EIATTR_KPARAM_INFO
	.align		4
.L_18:
        /*0058*/ 	.byte	0x04, 0x17
        /*005a*/ 	.short	(.L_20 - .L_19)
.L_19:
        /*005c*/ 	.word	0x00000000
        /*0060*/ 	.short	0x0014
        /*0062*/ 	.short	0x0064
        /*0064*/ 	.byte	0x00, 0xf0, 0x11, 0x00


	//----- nvinfo : EIATTR_KPARAM_INFO
	.align		4
.L_20:
        /*0068*/ 	.byte	0x04, 0x17
        /*006a*/ 	.short	(.L_22 - .L_21)
.L_21:
        /*006c*/ 	.word	0x00000000
        /*0070*/ 	.short	0x0013
        /*0072*/ 	.short	0x0060
        /*0074*/ 	.byte	0x00, 0xf0, 0x11, 0x00


	//----- nvinfo : EIATTR_KPARAM_INFO
	.align		4
.L_22:
        /*0078*/ 	.byte	0x04, 0x17
        /*007a*/ 	.short	(.L_24 - .L_23)
.L_23:
        /*007c*/ 	.word	0x00000000
        /*0080*/ 	.short	0x0012
        /*0082*/ 	.short	0x005c
        /*0084*/ 	.byte	0x00, 0xf0, 0x11, 0x00


	//----- nvinfo : EIATTR_KPARAM_INFO
	.align		4
.L_24:
        /*0088*/ 	.byte	0x04, 0x17
        /*008a*/ 	.short	(.L_26 - .L_25)
.L_25:
        /*008c*/ 	.word	0x00000000
        /*0090*/ 	.short	0x0011
        /*0092*/ 	.short	0x0058
        /*0094*/ 	.byte	0x00, 0xf0, 0x11, 0x00


	//----- nvinfo : EIATTR_KPARAM_INFO
	.align		4
.L_26:
        /*0098*/ 	.byte	0x04, 0x17
        /*009a*/ 	.short	(.L_28 - .L_27)
.L_27:
        /*009c*/ 	.word	0x00000000
        /*00a0*/ 	.short	0x0010
        /*00a2*/ 	.short	0x0054
        /*00a4*/ 	.byte	0x00, 0xf0, 0x11, 0x00


	//----- nvinfo : EIATTR_KPARAM_INFO
	.align		4
.L_28:
        /*00a8*/ 	.byte	0x04, 0x17
        /*00aa*/ 	.short	(.L_30 - .L_29)
.L_29:
        /*00ac*/ 	.word	0x00000000
        /*00b0*/ 	.short	0x000f
        /*00b2*/ 	.short	0x0050
        /*00b4*/ 	.byte	0x00, 0xf0, 0x11, 0x00


	//----- nvinfo : EIATTR_KPARAM_INFO
	.align		4
.L_30:
        /*00b8*/ 	.byte	0x04, 0x17
        /*00ba*/ 	.short	(.L_32 - .L_31)
.L_31:
        /*00bc*/ 	.word	0x00000000
        /*00c0*/ 	.short	0x000e
        /*00c2*/ 	.short	0x004c
        /*00c4*/ 	.byte	0x00, 0xf0, 0x11, 0x00


	//----- nvinfo : EIATTR_KPARAM_INFO
	.align		4
.L_32:
        /*00c8*/ 	.byte	0x04, 0x17
        /*00ca*/ 	.short	(.L_34 - .L_33)
.L_33:
        /*00cc*/ 	.word	0x00000000
        /*00d0*/ 	.short	0x000d
        /*00d2*/ 	.short	0x0048
        /*00d4*/ 	.byte	0x00, 0xf0, 0x11, 0x00


	//----- nvinfo : EIATTR_KPARAM_INFO
	.align		4
.L_34:
        /*00d8*/ 	.byte	0x04, 0x17
        /*00da*/ 	.short	(.L_36 - .L_35)
.L_35:
        /*00dc*/ 	.word	0x00000000
        /*00e0*/ 	.short	0x000c
        /*00e2*/ 	.short	0x0044
        /*00e4*/ 	.byte	0x00, 0xf0, 0x11, 0x00


	//----- nvinfo : EIATTR_KPARAM_INFO
	.align		4
.L_36:
        /*00e8*/ 	.byte	0x04, 0x17
        /*00ea*/ 	.short	(.L_38 - .L_37)
.L_37:
        /*00ec*/ 	.word	0x00000000
        /*00f0*/ 	.short	0x000b
        /*00f2*/ 	.short	0x0040
        /*00f4*/ 	.byte	0x00, 0xf0, 0x11, 0x00


	//----- nvinfo : EIATTR_KPARAM_INFO
	.align		4
.L_38:
        /*00f8*/ 	.byte	0x04, 0x17
        /*00fa*/ 	.short	(.L_40 - .L_39)
.L_39:
        /*00fc*/ 	.word	0x00000000
        /*0100*/ 	.short	0x000a
        /*0102*/ 	.short	0x003c
        /*0104*/ 	.byte	0x00, 0xf0, 0x11, 0x00


	//----- nvinfo : EIATTR_KPARAM_INFO
	.align		4
.L_40:
        /*0108*/ 	.byte	0x04, 0x17
        /*010a*/ 	.short	(.L_42 - .L_41)
.L_41:
        /*010c*/ 	.word	0x00000000
        /*0110*/ 	.short	0x0009
        /*0112*/ 	.short	0x0038
        /*0114*/ 	.byte	0x00, 0xf0, 0x11, 0x00


	//----- nvinfo : EIATTR_KPARAM_INFO
	.align		4
.L_42:
        /*0118*/ 	.byte	0x04, 0x17
        /*011a*/ 	.short	(.L_44 - .L_43)
.L_43:
        /*011c*/ 	.word	0x00000000
        /*0120*/ 	.short	0x0008
        /*0122*/ 	.short	0x0034
        /*0124*/ 	.byte	0x00, 0xf0, 0x11, 0x00


	//----- nvinfo : EIATTR_KPARAM_INFO
	.align		4
.L_44:
        /*0128*/ 	.byte	0x04, 0x17
        /*012a*/ 	.short	(.L_46 - .L_45)
.L_45:
        /*012c*/ 	.word	0x00000000
        /*0130*/ 	.short	0x0007
        /*0132*/ 	.short	0x0030
        /*0134*/ 	.byte	0x00, 0xf0, 0x11, 0x00


	//----- nvinfo : EIATTR_KPARAM_INFO
	.align		4
.L_46:
        /*0138*/ 	.byte	0x04, 0x17
        /*013a*/ 	.short	(.L_48 - .L_47)
.L_47:
        /*013c*/ 	.word	0x00000000
        /*0140*/ 	.short	0x0006
        /*0142*/ 	.short	0x002c
        /*0144*/ 	.byte	0x00, 0xf0, 0x11, 0x00


	//----- nvinfo : EIATTR_KPARAM_INFO
	.align		4
.L_48:
        /*0148*/ 	.byte	0x04, 0x17
        /*014a*/ 	.short	(.L_50 - .L_49)
.L_49:
        /*014c*/ 	.word	0x00000000
        /*0150*/ 	.short	0x0005
        /*0152*/ 	.short	0x0028
        /*0154*/ 	.byte	0x00, 0xf0, 0x11, 0x00


	//----- nvinfo : EIATTR_KPARAM_INFO
	.align		4
.L_50:
        /*0158*/ 	.byte	0x04, 0x17
        /*015a*/ 	.short	(.L_52 - .L_51)
.L_51:
        /*015c*/ 	.word	0x00000000
        /*0160*/ 	.short	0x0004
        /*0162*/ 	.short	0x0020
        /*0164*/ 	.byte	0x00, 0xf4, 0x21, 0x00


	//----- nvinfo : EIATTR_KPARAM_INFO
	.align		4
.L_52:
        /*0168*/ 	.byte	0x04, 0x17
        /*016a*/ 	.short	(.L_54 - .L_53)
.L_53:
        /*016c*/ 	.word	0x00000000
        /*0170*/ 	.short	0x0003
        /*0172*/ 	.short	0x0018
        /*0174*/ 	.byte	0x00, 0xf4, 0x21, 0x00


	//----- nvinfo : EIATTR_KPARAM_INFO
	.align		4
.L_54:
        /*0178*/ 	.byte	0x04, 0x17
        /*017a*/ 	.short	(.L_56 - .L_55)
.L_55:
        /*017c*/ 	.word	0x00000000
        /*0180*/ 	.short	0x0002
        /*0182*/ 	.short	0x0010
        /*0184*/ 	.byte	0x00, 0xf4, 0x21, 0x00


	//----- nvinfo : EIATTR_KPARAM_INFO
	.align		4
.L_56:
        /*0188*/ 	.byte	0x04, 0x17
        /*018a*/ 	.short	(.L_58 - .L_57)
.L_57:
        /*018c*/ 	.word	0x00000000
        /*0190*/ 	.short	0x0001
        /*0192*/ 	.short	0x0008
        /*0194*/ 	.byte	0x00, 0xf4, 0x21, 0x00


	//----- nvinfo : EIATTR_KPARAM_INFO
	.align		4
.L_58:
        /*0198*/ 	.byte	0x04, 0x17
        /*019a*/ 	.short	(.L_60 - .L_59)
.L_59:
        /*019c*/ 	.word	0x00000000
        /*01a0*/ 	.short	0x0000
        /*01a2*/ 	.short	0x0000
        /*01a4*/ 	.byte	0x00, 0xf4, 0x21, 0x00


	//----- nvinfo : EIATTR_SPARSE_MMA_MASK
	.align		4
.L_60:
        /*01a8*/ 	.byte	0x03, 0x50
        /*01aa*/ 	.short	0x0000


	//----- nvinfo : EIATTR_MAXREG_COUNT
	.align		4
        /*01ac*/ 	.byte	0x03, 0x1b
        /*01ae*/ 	.short	0x00ff


	//----- nvinfo : EIATTR_NUM_BARRIERS
	.align		4
        /*01b0*/ 	.byte	0x02, 0x4c
        /*01b2*/ 	.byte	0x01
	.zero		1


	//----- nvinfo : EIATTR_COOP_GROUP_MASK_REGIDS
	.align		4
        /*01b4*/ 	.byte	0x04, 0x29
        /*01b6*/ 	.short	(.L_62 - .L_61)


	//   ....[0]....
.L_61:
        /*01b8*/ 	.word	0xffffffff


	//   ....[1]....
        /*01bc*/ 	.word	0xffffffff


	//   ....[2]....
        /*01c0*/ 	.word	0xffffffff


	//   ....[3]....
        /*01c4*/ 	.word	0xffffffff


	//   ....[4]....
        /*01c8*/ 	.word	0xffffffff


	//   ....[5]....
        /*01cc*/ 	.word	0xffffffff


	//   ....[6]....
        /*01d0*/ 	.word	0xffffffff


	//   ....[7]....
        /*01d4*/ 	.word	0xffffffff


	//   ....[8]....
        /*01d8*/ 	.word	0xffffffff


	//   ....[9]....
        /*01dc*/ 	.word	0xffffffff


	//   ....[10]....
        /*01e0*/ 	.word	0xffffffff


	//   ....[11]....
        /*01e4*/ 	.word	0xffffffff


	//   ....[12]....
        /*01e8*/ 	.word	0xffffffff


	//   ....[13]....
        /*01ec*/ 	.word	0xffffffff


	//   ....[14]....
        /*01f0*/ 	.word	0xffffffff


	//   ....[15]....
        /*01f4*/ 	.word	0xffffffff


	//   ....[16]....
        /*01f8*/ 	.word	0xffffffff


	//   ....[17]....
        /*01fc*/ 	.word	0xffffffff


	//   ....[18]....
        /*0200*/ 	.word	0xffffffff


	//   ....[19]....
        /*0204*/ 	.word	0xffffffff


	//----- nvinfo : EIATTR_COOP_GROUP_INSTR_OFFSETS
	.align		4
.L_62:
        /*0208*/ 	.byte	0x04, 0x28
        /*020a*/ 	.short	(.L_64 - .L_63)


	//   ....[0]....
.L_63:
        /*020c*/ 	.word	0x00001cf0


	//   ....[1]....
        /*0210*/ 	.word	0x00001d00


	//   ....[2]....
        /*0214*/ 	.word	0x00001d10


	//   ....[3]....
        /*0218*/ 	.word	0x00001d20


	//   ....[4]....
        /*021c*/ 	.word	0x00001d60


	//   ....[5]....
        /*0220*/ 	.word	0x00001d80


	//   ....[6]....
        /*0224*/ 	.word	0x00001d90


	//   ....[7]....
        /*0228*/ 	.word	0x00001da0


	//   ....[8]....
        /*022c*/ 	.word	0x00001e50


	//   ....[9]....
        /*0230*/ 	.word	0x00001e70


	//   ....[10]....
        /*0234*/ 	.word	0x000020e0


	//   ....[11]....
        /*0238*/ 	.word	0x000020f0


	//   ....[12]....
        /*023c*/ 	.word	0x00002110


	//   ....[13]....
        /*0240*/ 	.word	0x00002120


	//   ....[14]....
        /*0244*/ 	.word	0x00002150


	//   ....[15]....
        /*0248*/ 	.word	0x00002180


	//   ....[16]....
        /*024c*/ 	.word	0x00002190


	//   ....[17]....
        /*0250*/ 	.word	0x000021a0


	//   ....[18]....
        /*0254*/ 	.word	0x00002260


	//   ....[19]....
        /*0258*/ 	.word	0x00002280


	//----- nvinfo : EIATTR_VRC_CTA_INIT_COUNT
	.align		4
.L_64:
        /*025c*/ 	.byte	0x02, 0x4a
	.zero		1
	.zero		1


	//----- nvinfo : EIATTR_EXIT_INSTR_OFFSETS
	.align		4
        /*0260*/ 	.byte	0x04, 0x1c
        /*0262*/ 	.short	(.L_66 - .L_65)


	//   ....[0]....
.L_65:
        /*0264*/ 	.word	0x00003dd0


	//   ....[1]....
        /*0268*/ 	.word	0x00003e00


	//----- nvinfo : EIATTR_REQNTID
	.align		4
.L_66:
        /*026c*/ 	.byte	0x04, 0x10
        /*026e*/ 	.short	(.L_68 - .L_67)
.L_67:
        /*0270*/ 	.word	0x00000100
        /*0274*/ 	.word	0x00000001
        /*0278*/ 	.word	0x00000001


	//----- nvinfo : EIATTR_CBANK_PARAM_SIZE
	.align		4
.L_68:
        /*027c*/ 	.byte	0x03, 0x19
        /*027e*/ 	.short	0x0088


	//----- nvinfo : EIATTR_PARAM_CBANK
	.align		4
        /*0280*/ 	.byte	0x04, 0x0a
        /*0282*/ 	.short	(.L_70 - .L_69)
	.align		4
.L_69:
        /*0284*/ 	.word	index@(.nv.constant0.attn_fwd)
        /*0288*/ 	.short	0x0380
        /*028a*/ 	.short	0x0088


	//----- nvinfo : EIATTR_SW_WAR
	.align		4
.L_70:
        /*028c*/ 	.byte	0x04, 0x36
        /*028e*/ 	.short	(.L_72 - .L_71)
.L_71:
        /*0290*/ 	.word	0x00000008
.L_72:


//--------------------- .nv.compat                --------------------------
	.section	.nv.compat,"",@"SHT_CUDA_COMPAT_INFO"
	.align	4
        /*0000*/ 	.byte	0x02, 0x02, 0x01, 0x00, 0x02, 0x05, 0x05, 0x00, 0x02, 0x03, 0x00, 0x00, 0x02, 0x06, 0x01, 0x00


//--------------------- .nv.callgraph             --------------------------
	.section	.nv.callgraph,"",@"SHT_CUDA_CALLGRAPH"
	.align	4
	.sectionentsize	8
	.align		4
        /*0000*/ 	.word	0x00000000
	.align		4
        /*0004*/ 	.word	0xffffffff
	.align		4
        /*0008*/ 	.word	0x00000000
	.align		4
        /*000c*/ 	.word	0xfffffffe
	.align		4
        /*0010*/ 	.word	0x00000000
	.align		4
        /*0014*/ 	.word	0xfffffffd
	.align		4
        /*0018*/ 	.word	0x00000000
	.align		4
        /*001c*/ 	.word	0xfffffffc


//--------------------- .nv.constant4             --------------------------
	.section	.nv.constant4,"a",@progbits
	.align	8
	.align		8
.nv.constant4:
        /*0000*/ 	.dword	_$_str


//--------------------- .text.attn_fwd            --------------------------
	.section	.text.attn_fwd,"ax",@progbits
	.align	128
        .global         attn_fwd
        .type           attn_fwd,@function
        .size           attn_fwd,(.L_x_3 - attn_fwd)
        .other          attn_fwd,@"STO_CUDA_ENTRY STV_DEFAULT"
attn_fwd:
.text.attn_fwd:
[----:B------:R-:W0:Y:S01]  /*0000*/  LDC R1, c[0x0][0x37c] ;  /* 0x0000df00ff017b82 */ /* 0x000e220000000800 */
[----:B------:R-:W1:Y:S07]  /*0010*/  S2R R26, SR_CTAID.X ;  /* 0x00000000001a7919 */ /* 0x000e6e0000002500 */
[----:B------:R-:W2:Y:S01]  /*0020*/  S2UR UR7, SR_CTAID.Y ;  /* 0x00000000000779c3 */ /* 0x000ea20000002600 */
[----:B------:R-:W2:Y:S01]  /*0030*/  LDCU.64 UR4, c[0x0][0x3b0] ;  /* 0x00007600ff0477ac */ /* 0x000ea20008000a00 */
[----:B------:R-:W3:Y:S01]  /*0040*/  S2R R0, SR_TID.X ;  /* 0x0000000000007919 */ /* 0x000ee20000002100 */
[----:B------:R-:W4:Y:S05]  /*0050*/  LDCU.64 UR10, c[0x0][0x358] ;  /* 0x00006b00ff0a77ac */ /* 0x000f2a0008000a00 */
[----:B------:R-:W5:Y:S08]  /*0060*/  LDC R40, c[0x0][0x3b8] ;  /* 0x0000ee00ff287b82 */ /* 0x000f700000000800 */
[----:B------:R-:W0:Y:S01]  /*0070*/  LDC.64 R42, c[0x0][0x380] ;  /* 0x0000e000ff2a7b82 */ /* 0x000e220000000a00 */
[----:B--2---:R-:W-:-:S04]  /*0080*/  UIMAD UR4, UR7, UR4, URZ ;  /* 0x00000004070472a4 */ /* 0x004fc8000f8e02ff */
[----:B------:R-:W-:Y:S01]  /*0090*/  USHF.L.U32 UR6, UR4, 0x1, URZ ;  /* 0x0000000104067899 */ /* 0x000fe200080006ff */
[----:B-1----:R-:W-:Y:S01]  /*00a0*/  IMAD.SHL.U32 R26, R26, 0x20, RZ ;  /* 0x000000201a1a7824 */ /* 0x002fe200078e00ff */
[----:B---3--:R-:W-:-:S04]  /*00b0*/  SHF.R.U32.HI R3, RZ, 0x5, R0 ;  /* 0x00000005ff037819 */ /* 0x008fc80000011600 */
[----:B------:R-:W-:Y:S02]  /*00c0*/  LOP3.LUT R2, R26, 0x1f, R0, 0xf8, !PT ;  /* 0x0000001f1a027812 */ /* 0x000fe400078ef800 */
[----:B------:R-:W-:-:S03]  /*00d0*/  SGXT.U32 R3, R3, 0x3 ;  /* 0x000000030303781a */ /* 0x000fc60000000000 */
[----:B------:R-:W-:Y:S01]  /*00e0*/  IMAD R4, R2, UR5, RZ ;  /* 0x0000000502047c24 */ /* 0x000fe2000f8e02ff */
[----:B------:R-:W-:Y:S01]  /*00f0*/  UIMAD.WIDE UR4, UR4, 0x2, URZ ;  /* 0x00000002040478a5 */ /* 0x000fe2000f8e02ff */
[----:B-----5:R-:W-:Y:S02]  /*0100*/  IMAD R7, R3, R40, RZ ;  /* 0x0000002803077224 */ /* 0x020fe400078e02ff */
[----:B------:R-:W-:Y:S02]  /*0110*/  IMAD.SHL.U32 R5, R4, 0x2, RZ ;  /* 0x0000000204057824 */ /* 0x000fe400078e00ff */
[----:B------:R-:W-:Y:S02]  /*0120*/  IMAD R9, R40, 0x8, R7 ;  /* 0x0000000828097824 */ /* 0x000fe400078e0207 */
[----:B------:R-:W-:Y:S01]  /*0130*/  IMAD.HI R4, R4, 0x2, RZ ;  /* 0x0000000204047827 */ /* 0x000fe200078e02ff */
[----:B0-----:R-:W-:-:S03]  /*0140*/  IADD3 R42, P0, P1, R5, UR6, R42 ;  /* 0x00000006052a7c10 */ /* 0x001fc6000f91e02a */
[----:B------:R-:W-:Y:S01]  /*0150*/  IMAD R10, R40, 0x8, R9 ;  /* 0x00000008280a7824 */ /* 0x000fe200078e0209 */
[----:B------:R-:W-:Y:S02]  /*0160*/  IADD3.X R44, PT, PT, R4, UR5, R43, P0, P1 ;  /* 0x00000005042c7c10 */ /* 0x000fe400087e242b */
[-C--:B------:R-:W-:Y:S01]  /*0170*/  LEA R4, P0, R7, R42.reuse, 0x1 ;  /* 0x0000002a07047211 */ /* 0x080fe200078008ff */
[C---:B------:R-:W-:Y:S01]  /*0180*/  IMAD R11, R40.reuse, 0x8, R10 ;  /* 0x00000008280b7824 */ /* 0x040fe200078e020a */
[----:B------:R-:W-:Y:S02]  /*0190*/  LEA R6, P1, R9, R42, 0x1 ;  /* 0x0000002a09067211 */ /* 0x000fe400078208ff */
[----:B------:R-:W-:Y:S02]  /*01a0*/  LEA.HI.X.SX32 R5, R7, R44, 0x1, P0 ;  /* 0x0000002c07057211 */ /* 0x000fe400000f0eff */
[----:B------:R-:W-:Y:S02]  /*01b0*/  LEA R13, R40, R11, 0x3 ;  /* 0x0000000b280d7211 */ /* 0x000fe400078e18ff */
[----:B------:R-:W-:Y:S01]  /*01c0*/  LEA R8, P0, R10, R42, 0x1 ;  /* 0x0000002a0a087211 */ /* 0x000fe200078008ff */
[----:B----4-:R0:W2:Y:S01]  /*01d0*/  LDG.E.U16 R18, desc[UR10][R4.64] ;  /* 0x0000000a04127981 */ /* 0x0100a2000c1e1500 */
[-C--:B------:R-:W-:Y:S01]  /*01e0*/  LEA.HI.X.SX32 R7, R9, R44.reuse, 0x1, P1 ;  /* 0x0000002c09077211 */ /* 0x080fe200008f0eff */
[----:B------:R-:W-:Y:S01]  /*01f0*/  IMAD R15, R40, 0x8, R13 ;  /* 0x00000008280f7824 */ /* 0x000fe200078e020d */
[----:B------:R-:W-:-:S02]  /*0200*/  LEA.HI.X.SX32 R9, R10, R44, 0x1, P0 ;  /* 0x0000002c0a097211 */ /* 0x000fc400000f0eff */
[C---:B------:R-:W-:Y:S01]  /*0210*/  LEA R10, P0, R11.reuse, R42, 0x1 ;  /* 0x0000002a0b0a7211 */ /* 0x040fe200078008ff */
[C---:B------:R-:W-:Y:S01]  /*0220*/  IMAD R16, R40.reuse, 0x8, R15 ;  /* 0x0000000828107824 */ /* 0x040fe200078e020f */
[----:B------:R-:W3:Y:S02]  /*0230*/  LDG.E.U16 R20, desc[UR10][R6.64] ;  /* 0x0000000a06147981 */ /* 0x000ee4000c1e1500 */
[----:B------:R-:W-:Y:S02]  /*0240*/  LEA.HI.X.SX32 R11, R11, R44, 0x1, P0 ;  /* 0x0000002c0b0b7211 */ /* 0x000fe400000f0eff */
[C---:B------:R-:W-:Y:S01]  /*0250*/  LEA R12, P0, R13.reuse, R42, 0x1 ;  /* 0x0000002a0d0c7211 */ /* 0x040fe200078008ff */
[----:B------:R-:W-:Y:S01]  /*0260*/  IMAD R17, R40, 0x8, R16 ;  /* 0x0000000828117824 */ /* 0x000fe200078e0210 */
[----:B------:R1:W4:Y:S02]  /*0270*/  LDG.E.U16 R22, desc[UR10][R8.64] ;  /* 0x0000000a08167981 */ /* 0x000324000c1e1500 */
[----:B------:R-:W-:-:S02]  /*0280*/  LEA.HI.X.SX32 R13, R13, R44, 0x1, P0 ;  /* 0x0000002c0d0d7211 */ /* 0x000fc400000f0eff */
[CC--:B0-----:R-:W-:Y:S01]  /*0290*/  LEA R4, P0, R15.reuse, R42.reuse, 0x1 ;  /* 0x0000002a0f047211 */ /* 0x0c1fe200078008ff */
[----:B------:R0:W5:Y:S01]  /*02a0*/  LDG.E.U16 R24, desc[UR10][R10.64] ;  /* 0x0000000a0a187981 */ /* 0x000162000c1e1500 */
[----:B------:R-:W-:Y:S01]  /*02b0*/  LEA R14, P1, R16, R42, 0x1 ;  /* 0x0000002a100e7211 */ /* 0x000fe200078208ff */
[C---:B-1----:R-:W-:Y:S01]  /*02c0*/  IMAD R9, R40.reuse, 0x8, R17 ;  /* 0x0000000828097824 */ /* 0x042fe200078e0211 */
[----:B------:R-:W-:Y:S01]  /*02d0*/  LEA.HI.X.SX32 R5, R15, R44, 0x1, P0 ;  /* 0x0000002c0f057211 */ /* 0x000fe200000f0eff */
[----:B------:R-:W5:Y:S01]  /*02e0*/  LDG.E.U16 R28, desc[UR10][R12.64] ;  /* 0x0000000a0c1c7981 */ /* 0x000f62000c1e1500 */
[C---:B------:R-:W-:Y:S01]  /*02f0*/  LEA R6, P0, R17.reuse, R42, 0x1 ;  /* 0x0000002a11067211 */ /* 0x040fe200078008ff */
[----:B0-----:R-:W-:Y:S01]  /*0300*/  IMAD R11, R40, 0x8, R9 ;  /* 0x00000008280b7824 */ /* 0x001fe200078e0209 */
[-C--:B------:R-:W-:Y:S01]  /*0310*/  LEA.HI.X.SX32 R15, R16, R44.reuse, 0x1, P1 ;  /* 0x0000002c100f7211 */ /* 0x080fe200008f0eff */
[----:B------:R-:W5:Y:S01]  /*0320*/  LDG.E.U16 R30, desc[UR10][R4.64] ;  /* 0x0000000a041e7981 */ /* 0x000f62000c1e1500 */
[----:B------:R-:W-:-:S02]  /*0330*/  LEA.HI.X.SX32 R7, R17, R44, 0x1, P0 ;  /* 0x0000002c11077211 */ /* 0x000fc400000f0eff */
[C---:B------:R-:W-:Y:S01]  /*0340*/  LEA R8, P0, R9.reuse, R42, 0x1 ;  /* 0x0000002a09087211 */ /* 0x040fe200078008ff */
[----:B------:R0:W5:Y:S01]  /*0350*/  LDG.E.U16 R32, desc[UR10][R14.64] ;  /* 0x0000000a0e207981 */ /* 0x000162000c1e1500 */
[C---:B------:R-:W-:Y:S02]  /*0360*/  LEA R16, R40.reuse, R11, 0x3 ;  /* 0x0000000b28107211 */ /* 0x040fe400078e18ff */
[----:B------:R-:W-:Y:S01]  /*0370*/  LEA.HI.X.SX32 R9, R9, R44, 0x1, P0 ;  /* 0x0000002c09097211 */ /* 0x000fe200000f0eff */
[----:B------:R1:W5:Y:S01]  /*0380*/  LDG.E.U16 R34, desc[UR10][R6.64] ;  /* 0x0000000a06227981 */ /* 0x000362000c1e1500 */
[C---:B------:R-:W-:Y:S01]  /*0390*/  LEA R10, P0, R11.reuse, R42, 0x1 ;  /* 0x0000002a0b0a7211 */ /* 0x040fe200078008ff */
[C---:B------:R-:W-:Y:S02]  /*03a0*/  IMAD R17, R40.reuse, 0x8, R16 ;  /* 0x0000000828117824 */ /* 0x040fe400078e0210 */
[----:B------:R1:W5:Y:S01]  /*03b0*/  LDG.E.U16 R36, desc[UR10][R8.64] ;  /* 0x0000000a08247981 */ /* 0x000362000c1e1500 */
[----:B------:R-:W-:Y:S01]  /*03c0*/  LEA.HI.X.SX32 R11, R11, R44, 0x1, P0 ;  /* 0x0000002c0b0b7211 */ /* 0x000fe200000f0eff */
[----:B0-----:R-:W-:Y:S01]  /*03d0*/  IMAD R14, R40, 0x8, R17 ;  /* 0x00000008280e7824 */ /* 0x001fe200078e0211 */
[----:B------:R-:W-:-:S03]  /*03e0*/  LEA R4, P0, R17, R42, 0x1 ;  /* 0x0000002a11047211 */ /* 0x000fc600078008ff */
[----:B------:R-:W-:Y:S01]  /*03f0*/  IMAD R15, R40, 0x8, R14 ;  /* 0x00000008280f7824 */ /* 0x000fe200078e020e */
[----:B------:R-:W-:Y:S01]  /*0400*/  LEA.HI.X.SX32 R5, R17, R44, 0x1, P0 ;  /* 0x0000002c11057211 */ /* 0x000fe200000f0eff */
[----:B------:R0:W5:Y:S01]  /*0410*/  LDG.E.U16 R38, desc[UR10][R10.64] ;  /* 0x0000000a0a267981 */ /* 0x000162000c1e1500 */
[----:B-1----:R-:W-:-:S04]  /*0420*/  LEA R6, P0, R14, R42, 0x1 ;  /* 0x0000002a0e067211 */ /* 0x002fc800078008ff */
[----:B------:R-:W-:Y:S02]  /*0430*/  LEA.HI.X.SX32 R7, R14, R44, 0x1, P0 ;  /* 0x0000002c0e077211 */ /* 0x000fe400000f0eff */
[CC--:B------:R-:W-:Y:S02]  /*0440*/  LEA R8, P0, R15.reuse, R42.reuse, 0x1 ;  /* 0x0000002a0f087211 */ /* 0x0c0fe400078008ff */
[C---:B------:R-:W-:Y:S02]  /*0450*/  LEA R12, P1, R16.reuse, R42, 0x1 ;  /* 0x0000002a100c7211 */ /* 0x040fe400078208ff */
[-C--:B------:R-:W-:Y:S02]  /*0460*/  LEA.HI.X.SX32 R9, R15, R44.reuse, 0x1, P0 ;  /* 0x0000002c0f097211 */ /* 0x080fe400000f0eff */
[----:B------:R-:W-:Y:S01]  /*0470*/  LEA.HI.X.SX32 R13, R16, R44, 0x1, P1 ;  /* 0x0000002c100d7211 */ /* 0x000fe200008f0eff */
[C---:B------:R-:W-:Y:S02]  /*0480*/  IMAD R16, R40.reuse, 0x8, R15 ;  /* 0x0000000828107824 */ /* 0x040fe400078e020f */
[----:B------:R-:W5:Y:S02]  /*0490*/  LDG.E.U16 R8, desc[UR10][R8.64] ;  /* 0x0000000a08087981 */ /* 0x000f64000c1e1500 */
[----:B------:R-:W-:Y:S01]  /*04a0*/  IMAD R17, R40, 0x8, R16 ;  /* 0x0000000828117824 */ /* 0x000fe200078e0210 */
[CC--:B------:R-:W-:Y:S01]  /*04b0*/  LEA R14, P1, R16.reuse, R42.reuse, 0x1 ;  /* 0x0000002a100e7211 */ /* 0x0c0fe200078208ff */
[----:B------:R-:W5:Y:S03]  /*04c0*/  LDG.E.U16 R12, desc[UR10][R12.64] ;  /* 0x0000000a0c0c7981 */ /* 0x000f66000c1e1500 */
[----:B0-----:R-:W-:Y:S01]  /*04d0*/  LEA R10, P0, R17, R42, 0x1 ;  /* 0x0000002a110a7211 */ /* 0x001fe200078008ff */
[----:B------:R0:W5:Y:S01]  /*04e0*/  LDG.E.U16 R40, desc[UR10][R4.64] ;  /* 0x0000000a04287981 */ /* 0x000162000c1e1500 */
[----:B------:R-:W-:-:S02]  /*04f0*/  LEA.HI.X.SX32 R15, R16, R44, 0x1, P1 ;  /* 0x0000002c100f7211 */ /* 0x000fc400008f0eff */
[----:B------:R-:W-:Y:S01]  /*0500*/  LEA.HI.X.SX32 R11, R17, R44, 0x1, P0 ;  /* 0x0000002c110b7211 */ /* 0x000fe200000f0eff */
[----:B------:R1:W5:Y:S04]  /*0510*/  LDG.E.U16 R16, desc[UR10][R6.64] ;  /* 0x0000000a06107981 */ /* 0x000368000c1e1500 */
[----:B------:R-:W5:Y:S04]  /*0520*/  LDG.E.U16 R14, desc[UR10][R14.64] ;  /* 0x0000000a0e0e7981 */ /* 0x000f68000c1e1500 */
[----:B------:R-:W5:Y:S01]  /*0530*/  LDG.E.U16 R10, desc[UR10][R10.64] ;  /* 0x0000000a0a0a7981 */ /* 0x000f62000c1e1500 */
[----:B------:R-:W1:Y:S01]  /*0540*/  S2UR UR6, SR_CgaCtaId ;  /* 0x00000000000679c3 */ /* 0x000e620000008800 */
[C---:B0-----:R-:W-:Y:S01]  /*0550*/  LOP3.LUT R5, R0.reuse, 0xc0, RZ, 0xc0, !PT ;  /* 0x000000c000057812 */ /* 0x041fe200078ec0ff */
[----:B------:R-:W-:Y:S01]  /*0560*/  UMOV UR4, 0x400 ;  /* 0x0000040000047882 */ /* 0x000fe20000000000 */
[----:B------:R-:W-:-:S02]  /*0570*/  IMAD.SHL.U32 R19, R0, 0x2, RZ ;  /* 0x0000000200137824 */ /* 0x000fc400078e00ff */
[--C-:B-1----:R-:W-:Y:S02]  /*0580*/  SHF.R.U32.HI R6, RZ, 0x2, R5.reuse ;  /* 0x00000002ff067819 */ /* 0x102fe40000011605 */
[----:B------:R-:W-:Y:S02]  /*0590*/  SHF.R.U32.HI R7, RZ, 0x1, R5 ;  /* 0x00000001ff077819 */ /* 0x000fe40000011605 */
[----:B------:R-:W-:Y:S01]  /*05a0*/  LOP3.LUT R5, R6, 0x1fe, R19, 0x78, !PT ;  /* 0x000001fe06057812 */ /* 0x000fe200078e7813 */
[----:B------:R-:W-:Y:S01]  /*05b0*/  ULEA UR6, UR6, UR4, 0x18 ;  /* 0x0000000406067291 */ /* 0x000fe2000f8ec0ff */
[C---:B------:R-:W-:Y:S02]  /*05c0*/  SHF.L.U32 R13, R0.reuse, 0x2, RZ ;  /* 0x00000002000d7819 */ /* 0x040fe400000006ff */
[----:B------:R-:W-:Y:S02]  /*05d0*/  LOP3.LUT R4, R0, 0x18, RZ, 0xc0, !PT ;  /* 0x0000001800047812 */ /* 0x000fe400078ec0ff */
[----:B------:R-:W-:-:S02]  /*05e0*/  LOP3.LUT R13, R13, 0xfc, RZ, 0xc0, !PT ;  /* 0x000000fc0d0d7812 */ /* 0x000fc400078ec0ff */
[C---:B------:R-:W-:Y:S02]  /*05f0*/  LOP3.LUT R9, R0.reuse, 0xe0, RZ, 0xc0, !PT ;  /* 0x000000e000097812 */ /* 0x040fe400078ec0ff */
[----:B------:R-:W-:Y:S01]  /*0600*/  LOP3.LUT R17, R0, 0xff, RZ, 0xc0, !PT ;  /* 0x000000ff00117812 */ /* 0x000fe200078ec0ff */
[----:B------:R-:W-:Y:S01]  /*0610*/  IMAD R6, R4, 0x100, R13 ;  /* 0x0000010004067824 */ /* 0x000fe200078e020d */
[----:B------:R-:W-:Y:S01]  /*0620*/  R2UR UR8, R9 ;  /* 0x00000000090872ca */ /* 0x000fe200000e0000 */
[----:B------:R-:W-:Y:S01]  /*0630*/  IMAD.MOV.U32 R106, RZ, RZ, -0x800000 ;  /* 0xff800000ff6a7424 */ /* 0x000fe200078e00ff */
[----:B------:R-:W-:Y:S01]  /*0640*/  MOV R104, 0xff800000 ;  /* 0xff80000000687802 */ /* 0x000fe20000000f00 */
[----:B------:R-:W-:Y:S01]  /*0650*/  IMAD.MOV.U32 R105, RZ, RZ, -0x800000 ;  /* 0xff800000ff697424 */ /* 0x000fe200078e00ff */
[----:B------:R-:W-:Y:S01]  /*0660*/  LOP3.LUT R6, R6, R7, RZ, 0x3c, !PT ;  /* 0x0000000706067212 */ /* 0x000fe200078e3cff */
[----:B------:R-:W-:Y:S01]  /*0670*/  IMAD.MOV.U32 R107, RZ, RZ, -0x800000 ;  /* 0xff800000ff6b7424 */ /* 0x000fe200078e00ff */
[----:B------:R-:W-:Y:S01]  /*0680*/  CS2R R84, SRZ ;  /* 0x0000000000547805 */ /* 0x000fe2000001ff00 */
[----:B------:R-:W-:Y:S01]  /*0690*/  IMAD.MOV.U32 R154, RZ, RZ, 0x3f800000 ;  /* 0x3f800000ff9a7424 */ /* 0x000fe200078e00ff */
[----:B------:R-:W-:Y:S01]  /*06a0*/  CS2R R86, SRZ ;  /* 0x0000000000567805 */ /* 0x000fe2000001ff00 */
[----:B------:R-:W-:Y:S01]  /*06b0*/  IMAD.MOV.U32 R155, RZ, RZ, 0x3f800000 ;  /* 0x3f800000ff9b7424 */ /* 0x000fe200078e00ff */
[----:B------:R-:W-:Y:S01]  /*06c0*/  CS2R R76, SRZ ;  /* 0x00000000004c7805 */ /* 0x000fe2000001ff00 */
[----:B------:R-:W-:Y:S01]  /*06d0*/  IMAD.MOV.U32 R152, RZ, RZ, 0x3f800000 ;  /* 0x3f800000ff987424 */ /* 0x000fe200078e00ff */
[----:B------:R-:W-:Y:S01]  /*06e0*/  CS2R R78, SRZ ;  /* 0x00000000004e7805 */ /* 0x000fe2000001ff00 */
[----:B------:R-:W-:Y:S01]  /*06f0*/  IMAD.MOV.U32 R153, RZ, RZ, 0x3f800000 ;  /* 0x3f800000ff997424 */ /* 0x000fe200078e00ff */
[----:B------:R-:W-:-:S02]  /*0700*/  CS2R R72, SRZ ;  /* 0x0000000000487805 */ /* 0x000fc4000001ff00 */
[----:B------:R-:W-:Y:S02]  /*0710*/  CS2R R74, SRZ ;  /* 0x00000000004a7805 */ /* 0x000fe4000001ff00 */
[----:B------:R-:W-:Y:S02]  /*0720*/  ISETP.GE.U32.AND P5, PT, R17, 0x20, PT ;  /* 0x000000201100780c */ /* 0x000fe40003fa6070 */
[----:B------:R-:W-:Y:S02]  /*0730*/  CS2R R80, SRZ ;  /* 0x0000000000507805 */ /* 0x000fe4000001ff00 */
[----:B------:R-:W-:Y:S02]  /*0740*/  CS2R R82, SRZ ;  /* 0x0000000000527805 */ /* 0x000fe4000001ff00 */
[----:B------:R-:W-:Y:S01]  /*0750*/  LOP3.LUT R9, R0, 0x1c, RZ, 0xc0, !PT ;  /* 0x0000001c00097812 */ /* 0x000fe200078ec0ff */
[----:B--2---:R-:W-:Y:S04]  /*0760*/  STS.U16 [R5+UR6], R18 ;  /* 0x0000001205007988 */ /* 0x004fe80008000406 */
[----:B---3--:R-:W-:Y:S04]  /*0770*/  STS.U16 [R5+UR6+0x200], R20 ;  /* 0x0002001405007988 */ /* 0x008fe80008000406 */
[----:B----4-:R-:W-:Y:S04]  /*0780*/  STS.U16 [R5+UR6+0x400], R22 ;  /* 0x0004001605007988 */ /* 0x010fe80008000406 */
[----:B-----5:R-:W-:Y:S04]  /*0790*/  STS.U16 [R5+UR6+0x600], R24 ;  /* 0x0006001805007988 */ /* 0x020fe80008000406 */
[----:B------:R-:W-:Y:S04]  /*07a0*/  STS.U16 [R5+UR6+0x800], R28 ;  /* 0x0008001c05007988 */ /* 0x000fe80008000406 */
[----:B------:R-:W-:Y:S04]  /*07b0*/  STS.U16 [R5+UR6+0xa00], R30 ;  /* 0x000a001e05007988 */ /* 0x000fe80008000406 */
[----:B------:R-:W-:Y:S04]  /*07c0*/  STS.U16 [R5+UR6+0xc00], R32 ;  /* 0x000c002005007988 */ /* 0x000fe80008000406 */
[----:B------:R-:W-:Y:S04]  /*07d0*/  STS.U16 [R5+UR6+0xe00], R34 ;  /* 0x000e002205007988 */ /* 0x000fe80008000406 */
[----:B------:R-:W-:Y:S04]  /*07e0*/  STS.U16 [R5+UR6+0x1000], R36 ;  /* 0x0010002405007988 */ /* 0x000fe80008000406 */
[----:B------:R0:W-:Y:S02]  /*07f0*/  STS.U16 [R5+UR6+0x1a00], R8 ;  /* 0x001a000805007988 */ /* 0x0001e40008000406 */
[----:B0-----:R-:W-:-:S05]  /*0800*/  VIADD R8, R26, 0x20 ;  /* 0x000000201a087836 */ /* 0x001fca0000000000 */
[----:B------:R-:W-:Y:S01]  /*0810*/  ISETP.GE.AND P0, PT, R8, 0x1, PT ;  /* 0x000000010800780c */ /* 0x000fe20003f06270 */
[----:B------:R-:W-:Y:S04]  /*0820*/  STS.U16 [R5+UR6+0x1200], R38 ;  /* 0x0012002605007988 */ /* 0x000fe80008000406 */
[----:B------:R-:W-:Y:S04]  /*0830*/  STS.U16 [R5+UR6+0x1400], R12 ;  /* 0x0014000c05007988 */ /* 0x000fe80008000406 */
[----:B------:R-:W-:Y:S04]  /*0840*/  STS.U16 [R5+UR6+0x1600], R40 ;  /* 0x0016002805007988 */ /* 0x000fe80008000406 */
[----:B------:R-:W-:Y:S04]  /*0850*/  STS.U16 [R5+UR6+0x1800], R16 ;  /* 0x0018001005007988 */ /* 0x000fe80008000406 */
[----:B------:R-:W-:Y:S04]  /*0860*/  STS.U16 [R5+UR6+0x1c00], R14 ;  /* 0x001c000e05007988 */ /* 0x000fe80008000406 */
[----:B------:R0:W-:Y:S02]  /*0870*/  STS.U16 [R5+UR6+0x1e00], R10 ;  /* 0x001e000a05007988 */ /* 0x0001e40008000406 */
[----:B0-----:R-:W-:Y:S01]  /*0880*/  LOP3.LUT R10, R0, 0x3, RZ, 0xc0, !PT ;  /* 0x00000003000a7812 */ /* 0x001fe200078ec0ff */
[----:B------:R-:W-:Y:S06]  /*0890*/  @!P0 BRA `(.L_x_0) ;  /* 0x00000020005c8947 */ /* 0x000fec0003800000 */
[----:B------:R-:W0:Y:S01]  /*08a0*/  LDC.64 R48, c[0x0][0x3c0] ;  /* 0x0000f000ff307b82 */ /* 0x000e220000000a00 */
[----:B------:R-:W-:Y:S01]  /*08b0*/  SHF.R.U32.HI R12, RZ, 0x7, R0 ;  /* 0x00000007ff0c7819 */ /* 0x000fe20000011600 */
[----:B------:R-:W1:Y:S01]  /*08c0*/  LDCU.64 UR4, c[0x0][0x3d0] ;  /* 0x00007a00ff0477ac */ /* 0x000e620008000a00 */
[C---:B------:R-:W-:Y:S01]  /*08d0*/  SHF.L.U32 R11, R0.reuse, 0x3, RZ ;  /* 0x00000003000b7819 */ /* 0x040fe200000006ff */
[----:B------:R-:W-:Y:S01]  /*08e0*/  IMAD.SHL.U32 R21, R0, 0x40, RZ ;  /* 0x0000004000157824 */ /* 0x000fe200078e00ff */
[----:B------:R-:W-:Y:S01]  /*08f0*/  SGXT.U32 R12, R12, 0x1 ;  /* 0x000000010c0c781a */ /* 0x000fe20000000000 */
[----:B------:R-:W2:Y:S01]  /*0900*/  LDCU UR12, c[0x0][0x3c8] ;  /* 0x00007900ff0c77ac */ /* 0x000ea20008000800 */
[C---:B------:R-:W-:Y:S01]  /*0910*/  LOP3.LUT R14, R0.reuse, 0x60, RZ, 0xc0, !PT ;  /* 0x00000060000e7812 */ /* 0x040fe200078ec0ff */
[----:B------:R-:W3:Y:S01]  /*0920*/  LDC R60, c[0x0][0x3d8] ;  /* 0x0000f600ff3c7b82 */ /* 0x000ee20000000800 */
[C---:B------:R-:W-:Y:S01]  /*0930*/  LOP3.LUT R18, R0.reuse, 0x7f, RZ, 0xc0, !PT ;  /* 0x0000007f00127812 */ /* 0x040fe200078ec0ff */
[----:B------:R-:W4:Y:S01]  /*0940*/  LDCU.64 UR14, c[0x0][0x388] ;  /* 0x00007100ff0e77ac */ /* 0x000f220008000a00 */
[C---:B------:R-:W-:Y:S01]  /*0950*/  LOP3.LUT P0, RZ, R0.reuse, 0x80, RZ, 0xc0, !PT ;  /* 0x0000008000ff7812 */ /* 0x040fe2000780c0ff */
[----:B------:R-:W-:Y:S01]  /*0960*/  IMAD.MOV.U32 R125, RZ, RZ, -0x800000 ;  /* 0xff800000ff7d7424 */ /* 0x000fe200078e00ff */
[----:B------:R-:W-:Y:S01]  /*0970*/  LOP3.LUT R7, R0, 0x1f, RZ, 0xc0, !PT ;  /* 0x0000001f00077812 */ /* 0x000fe200078ec0ff */
[----:B------:R-:W-:Y:S01]  /*0980*/  ULEA UR9, UR8, UR6, 0x4 ;  /* 0x0000000608097291 */ /* 0x000fe2000f8e20ff */
[----:B------:R-:W-:Y:S01]  /*0990*/  LOP3.LUT R16, R11, 0x30, RZ, 0xc0, !PT ;  /* 0x000000300b107812 */ /* 0x000fe200078ec0ff */
[----:B------:R-:W-:Y:S01]  /*09a0*/  IMAD.SHL.U32 R11, R18, 0x2, RZ ;  /* 0x00000002120b7824 */ /* 0x000fe200078e00ff */
[----:B------:R-:W-:Y:S01]  /*09b0*/  SHF.R.U32.HI R13, RZ, 0x1, R14 ;  /* 0x00000001ff0d7819 */ /* 0x000fe2000001160e */
[----:B------:R-:W5:Y:S01]  /*09c0*/  LDC.64 R66, c[0x0][0x390] ;  /* 0x0000e400ff427b82 */ /* 0x000f620000000a00 */
[C---:B------:R-:W-:Y:S01]  /*09d0*/  LEA R20, R7.reuse, UR6, 0x6 ;  /* 0x0000000607147c11 */ /* 0x040fe2000f8e30ff */
[----:B-1----:R-:W-:Y:S01]  /*09e0*/  IMAD R23, R7, UR5, RZ ;  /* 0x0000000507177c24 */ /* 0x002fe2000f8e02ff */
[----:B------:R-:W-:Y:S01]  /*09f0*/  LOP3.LUT R13, R16, R13, RZ, 0x3c, !PT ;  /* 0x0000000d100d7212 */ /* 0x000fe200078e3cff */
[----:B------:R-:W-:Y:S01]  /*0a00*/  UIMAD UR4, UR7, UR4, URZ ;  /* 0x00000004070472a4 */ /* 0x000fe2000f8e02ff */
[----:B------:R-:W-:Y:S01]  /*0a10*/  LOP3.LUT R15, R0, 0x7, RZ, 0xc0, !PT ;  /* 0x00000007000f7812 */ /* 0x000fe200078ec0ff */
[----:B0-----:R-:W-:Y:S01]  /*0a20*/  IMAD R22, R12, R49, RZ ;  /* 0x000000310c167224 */ /* 0x001fe200078e02ff */
[----:B------:R-:W-:Y:S01]  /*0a30*/  SEL R12, RZ, 0x110, !P0 ;  /* 0x00000110ff0c7807 */ /* 0x000fe20004000000 */
[----:B------:R-:W-:Y:S01]  /*0a40*/  IMAD R7, R48, UR7, RZ ;  /* 0x0000000730077c24 */ /* 0x000fe2000f8e02ff */
[----:B------:R-:W-:Y:S01]  /*0a50*/  LOP3.LUT R35, R16, 0x3c0, R21, 0xf8, !PT ;  /* 0x000003c010237812 */ /* 0x000fe200078ef815 */
[----:B------:R-:W-:Y:S01]  /*0a60*/  IMAD R24, R49, 0x2, R22 ;  /* 0x0000000231187824 */ /* 0x000fe200078e0216 */
[----:B------:R-:W-:Y:S01]  /*0a70*/  LOP3.LUT R11, R12, R11, RZ, 0x3c, !PT ;  /* 0x0000000b0c0b7212 */ /* 0x000fe200078e3cff */
[----:B------:R-:W-:Y:S01]  /*0a80*/  IMAD.IADD R12, R13, 0x1, R20 ;  /* 0x000000010d0c7824 */ /* 0x000fe200078e0214 */
[----:B------:R-:W-:Y:S01]  /*0a90*/  SHF.L.U32 R13, R10, 0x1, RZ ;  /* 0x000000010a0d7819 */ /* 0x000fe200000006ff */
[C---:B------:R-:W-:Y:S01]  /*0aa0*/  IMAD R28, R49.reuse, 0x2, R24 ;  /* 0x00000002311c7824 */ /* 0x040fe200078e0218 */
[----:B------:R-:W-:Y:S01]  /*0ab0*/  LOP3.LUT R21, R16, 0x30, R19, 0x78, !PT ;  /* 0x0000003010157812 */ /* 0x000fe200078e7813 */
[C---:B------:R-:W-:Y:S01]  /*0ac0*/  IMAD R40, R14.reuse, 0x4, R15 ;  /* 0x000000040e287824 */ /* 0x040fe200078e020f */
[----:B------:R-:W-:Y:S01]  /*0ad0*/  LEA.HI R13, R14, R13, RZ, 0x1e ;  /* 0x0000000d0e0d7211 */ /* 0x000fe200078ff0ff */
[----:B------:R-:W-:Y:S01]  /*0ae0*/  IMAD R30, R49, 0x2, R28 ;  /* 0x00000002311e7824 */ /* 0x000fe200078e021c */
[----:B------:R-:W-:Y:S01]  /*0af0*/  USHF.L.U32 UR5, UR4, 0x1, URZ ;  /* 0x0000000104057899 */ /* 0x000fe200080006ff */
[----:B------:R-:W-:Y:S01]  /*0b00*/  IMAD.SHL.U32 R14, R15, 0x40, RZ ;  /* 0x000000400f0e7824 */ /* 0x000fe200078e00ff */
[----:B------:R-:W-:Y:S01]  /*0b10*/  LEA.HI R29, R9, 0x18, RZ, 0x1e ;  /* 0x00000018091d7811 */ /* 0x000fe200078ff0ff */
[C---:B------:R-:W-:Y:S01]  /*0b20*/  IMAD R32, R49.reuse, 0x2, R30 ;  /* 0x0000000231207824 */ /* 0x040fe200078e021e */
[----:B------:R-:W-:Y:S01]  /*0b30*/  MOV R155, 0x3f800000 ;  /* 0x3f800000009b7802 */ /* 0x000fe20000000f00 */
[----:B------:R-:W-:Y:S01]  /*0b40*/  IMAD.SHL.U32 R40, R40, 0x10, RZ ;  /* 0x0000001028287824 */ /* 0x000fe200078e00ff */
[----:B------:R-:W-:Y:S01]  /*0b50*/  LOP3.LUT R20, R14, R16, RZ, 0xfc, !PT ;  /* 0x000000100e147212 */ /* 0x000fe200078efcff */
[----:B------:R-:W-:Y:S01]  /*0b60*/  IMAD R34, R49, 0x2, R32 ;  /* 0x0000000231227824 */ /* 0x000fe200078e0220 */
[----:B------:R-:W-:Y:S01]  /*0b70*/  LOP3.LUT R16, R0, 0x10, RZ, 0xc0, !PT ;  /* 0x0000001000107812 */ /* 0x000fe200078ec0ff */
[----:B---3--:R-:W-:Y:S01]  /*0b80*/  IMAD R25, R3, R60, RZ ;  /* 0x0000003c03197224 */ /* 0x008fe200078e02ff */
[--C-:B------:R-:W-:Y:S01]  /*0b90*/  LOP3.LUT R44, R40, 0x30, R19.reuse, 0x78, !PT ;  /* 0x00000030282c7812 */ /* 0x100fe200078e7813 */
[----:B------:R-:W-:Y:S01]  /*0ba0*/  IMAD.MOV.U32 R124, RZ, RZ, -0x800000 ;  /* 0xff800000ff7c7424 */ /* 0x000fe200078e00ff */
[----:B------:R-:W-:Y:S01]  /*0bb0*/  LEA R36, R49, R34, 0x1 ;  /* 0x0000002231247211 */ /* 0x000fe200078e08ff */
[----:B------:R-:W-:Y:S01]  /*0bc0*/  IMAD.MOV.U32 R118, RZ, RZ, -0x800000 ;  /* 0xff800000ff767424 */ /* 0x000fe200078e00ff */
[----:B------:R-:W-:Y:S01]  /*0bd0*/  LOP3.LUT R19, R20, 0x10, R19, 0x78, !PT ;  /* 0x0000001014137812 */ /* 0x000fe200078e7813 */
[----:B------:R-:W-:Y:S01]  /*0be0*/  IMAD R15, R15, 0x100, R44 ;  /* 0x000001000f0f7824 */ /* 0x000fe200078e022c */
[----:B------:R-:W-:Y:S01]  /*0bf0*/  IADD3 R14, PT, PT, R14, UR9, R21 ;  /* 0x000000090e0e7c10 */ /* 0x000fe2000fffe015 */
[C---:B------:R-:W-:Y:S01]  /*0c00*/  IMAD R38, R49.reuse, 0x2, R36 ;  /* 0x0000000231267824 */ /* 0x040fe200078e0224 */
[----:B------:R-:W-:Y:S01]  /*0c10*/  LEA R16, R16, R19, 0x5 ;  /* 0x0000001310107211 */ /* 0x000fe200078e28ff */
[----:B--2---:R-:W-:Y:S01]  /*0c20*/  IMAD R19, R18, UR12, RZ ;  /* 0x0000000c12137c24 */ /* 0x004fe2000f8e02ff */
[----:B------:R-:W-:Y:S01]  /*0c30*/  CS2R R84, SRZ ;  /* 0x0000000000547805 */ /* 0x000fe2000001ff00 */
[----:B------:R-:W-:Y:S01]  /*0c40*/  IMAD R40, R49, 0x2, R38 ;  /* 0x0000000231287824 */ /* 0x000fe200078e0226 */
[----:B------:R-:W-:Y:S01]  /*0c50*/  CS2R R86, SRZ ;  /* 0x0000000000567805 */ /* 0x000fe2000001ff00 */
[----:B------:R-:W-:Y:S01]  /*0c60*/  IMAD.SHL.U32 R21, R19, 0x2, RZ ;  /* 0x0000000213157824 */ /* 0x000fe200078e00ff */
[----:B------:R-:W-:Y:S01]  /*0c70*/  CS2R R76, SRZ ;  /* 0x00000000004c7805 */ /* 0x000fe2000001ff00 */
[----:B------:R-:W-:Y:S01]  /*0c80*/  IMAD R42, R49, 0x2, R40 ;  /* 0x00000002312a7824 */ /* 0x000fe200078e0228 */
[----:B------:R-:W-:Y:S01]  /*0c90*/  CS2R R78, SRZ ;  /* 0x00000000004e7805 */ /* 0x000fe2000001ff00 */
[----:B------:R-:W-:Y:S01]  /*0ca0*/  IMAD.SHL.U32 R18, R7, 0x2, RZ ;  /* 0x0000000207127824 */ /* 0x000fe200078e00ff */
[----:B------:R-:W-:Y:S01]  /*0cb0*/  CS2R R72, SRZ ;  /* 0x0000000000487805 */ /* 0x000fe2000001ff00 */
[----:B------:R-:W-:Y:S01]  /*0cc0*/  IMAD R44, R49, 0x2, R42 ;  /* 0x00000002312c7824 */ /* 0x000fe200078e022a */
[----:B------:R-:W-:Y:S01]  /*0cd0*/  CS2R R74, SRZ ;  /* 0x00000000004a7805 */ /* 0x000fe2000001ff00 */
[----:B------:R-:W-:Y:S01]  /*0ce0*/  IMAD.HI R20, R19, 0x2, RZ ;  /* 0x0000000213147827 */ /* 0x000fe200078e02ff */
[----:B----4-:R-:W-:-:S02]  /*0cf0*/  IADD3 R117, P0, P1, R21, UR14, R18 ;  /* 0x0000000e15757c10 */ /* 0x010fc4000f91e012 */
[----:B------:R-:W-:Y:S02]  /*0d00*/  CS2R R80, SRZ ;  /* 0x0000000000507805 */ /* 0x000fe4000001ff00 */
[----:B------:R-:W-:Y:S01]  /*0d10*/  CS2R R82, SRZ ;  /* 0x0000000000527805 */ /* 0x000fe2000001ff00 */
[----:B------:R-:W-:Y:S01]  /*0d20*/  IMAD R46, R49, 0x2, R44 ;  /* 0x00000002312e7824 */ /* 0x000fe200078e022c */
[-C--:B------:R-:W-:Y:S01]  /*0d30*/  LEA R150, P2, R22, R117.reuse, 0x1 ;  /* 0x0000007516967211 */ /* 0x080fe200078408ff */
[----:B------:R-:W-:Y:S01]  /*0d40*/  IMAD.HI R7, R7, 0x2, RZ ;  /* 0x0000000207077827 */ /* 0x000fe200078e02ff */
[-C--:B------:R-:W-:Y:S01]  /*0d50*/  LEA R148, P3, R24, R117.reuse, 0x1 ;  /* 0x0000007518947211 */ /* 0x080fe200078608ff */
[----:B------:R-:W0:Y:S01]  /*0d60*/  LDCU UR9, c[0x0][0x3a8] ;  /* 0x00007500ff0977ac */ /* 0x000e220008000800 */
[-C--:B------:R-:W-:Y:S01]  /*0d70*/  LEA R144, P4, R30, R117.reuse, 0x1 ;  /* 0x000000751e907211 */ /* 0x080fe200078808ff */
[----:B------:R-:W-:Y:S01]  /*0d80*/  IMAD R48, R49, 0x2, R46 ;  /* 0x0000000231307824 */ /* 0x000fe200078e022e */
[----:B------:R-:W-:Y:S01]  /*0d90*/  IADD3.X R27, PT, PT, R20, UR15, R7, P0, P1 ;  /* 0x0000000f141b7c10 */ /* 0x000fe200087e2407 */
[----:B------:R-:W-:Y:S01]  /*0da0*/  IMAD.SHL.U32 R19, R23, 0x2, RZ ;  /* 0x0000000217137824 */ /* 0x000fe200078e00ff */
[----:B------:R-:W-:Y:S01]  /*0db0*/  LEA R136, P6, R38, R117, 0x1 ;  /* 0x0000007526887211 */ /* 0x000fe200078c08ff */
[----:B------:R-:W-:Y:S01]  /*0dc0*/  IMAD R21, R60, 0x8, R25 ;  /* 0x000000083c157824 */ /* 0x000fe200078e0219 */
[----:B------:R-:W-:Y:S01]  /*0dd0*/  LEA R50, R49, R48, 0x1 ;  /* 0x0000003031327211 */ /* 0x000fe200078e08ff */
[----:B------:R-:W-:Y:S01]  /*0de0*/  IMAD.HI R20, R23, 0x2, RZ ;  /* 0x0000000217147827 */ /* 0x000fe200078e02ff */
[----:B-----5:R-:W-:Y:S01]  /*0df0*/  IADD3 R66, P0, P1, R19, UR5, R66 ;  /* 0x0000000513427c10 */ /* 0x020fe2000f91e042 */
[----:B------:R-:W-:Y:S01]  /*0e00*/  UIMAD.WIDE UR4, UR4, 0x2, URZ ;  /* 0x00000002040478a5 */ /* 0x000fe2000f8e02ff */
[----:B------:R-:W-:Y:S01]  /*0e10*/  LEA.HI.X.SX32 R151, R22, R27, 0x1, P2 ;  /* 0x0000001b16977211 */ /* 0x000fe200010f0eff */
[----:B------:R-:W-:Y:S01]  /*0e20*/  IMAD R19, R60, 0x8, R21 ;  /* 0x000000083c137824 */ /* 0x000fe200078e0215 */
[----:B------:R-:W-:Y:S01]  /*0e30*/  LEA R146, P2, R28, R117, 0x1 ;  /* 0x000000751c927211 */ /* 0x000fe200078408ff */
[C---:B------:R-:W-:Y:S01]  /*0e40*/  IMAD R18, R49.reuse, 0x2, R50 ;  /* 0x0000000231127824 */ /* 0x040fe200078e0232 */
[----:B------:R-:W-:Y:S01]  /*0e50*/  LEA.HI.X.SX32 R149, R24, R27, 0x1, P3 ;  /* 0x0000001b18957211 */ /* 0x000fe200018f0eff */
[----:B------:R-:W-:Y:S01]  /*0e60*/  IMAD.MOV.U32 R119, RZ, RZ, -0x800000 ;  /* 0xff800000ff777424 */ /* 0x000fe200078e00ff */
[----:B------:R-:W-:Y:S01]  /*0e70*/  LEA R23, R60, R19, 0x3 ;  /* 0x000000133c177211 */ /* 0x000fe200078e18ff */
[----:B------:R-:W-:Y:S01]  /*0e80*/  IMAD R7, R49, 0x2, R18 ;  /* 0x0000000231077824 */ /* 0x000fe200078e0212 */
[-C--:B------:R-:W-:Y:S01]  /*0e90*/  LEA.HI.X.SX32 R147, R28, R27.reuse, 0x1, P2 ;  /* 0x0000001b1c937211 */ /* 0x080fe200010f0eff */
[----:B------:R-:W-:Y:S01]  /*0ea0*/  IMAD.MOV.U32 R154, RZ, RZ, 0x3f800000 ;  /* 0x3f800000ff9a7424 */ /* 0x000fe200078e00ff */
[----:B------:R-:W-:Y:S01]  /*0eb0*/  LEA.HI.X.SX32 R145, R30, R27, 0x1, P4 ;  /* 0x0000001b1e917211 */ /* 0x000fe200020f0eff */
[----:B------:R-:W-:Y:S01]  /*0ec0*/  IMAD R22, R60, 0x8, R23 ;  /* 0x000000083c167824 */ /* 0x000fe200078e0217 */
[-C--:B------:R-:W-:Y:S01]  /*0ed0*/  LEA R142, P2, R32, R117.reuse, 0x1 ;  /* 0x00000075208e7211 */ /* 0x080fe200078408ff */
[----:B------:R-:W-:Y:S01]  /*0ee0*/  IMAD.MOV.U32 R152, RZ, RZ, 0x3f800000 ;  /* 0x3f800000ff987424 */ /* 0x000fe200078e00ff */
[-C--:B------:R-:W-:Y:S01]  /*0ef0*/  LEA R140, P3, R34, R117.reuse, 0x1 ;  /* 0x00000075228c7211 */ /* 0x080fe200078608ff */
[----:B------:R-:W-:Y:S01]  /*0f00*/  IMAD R24, R60, 0x8, R22 ;  /* 0x000000083c187824 */ /* 0x000fe200078e0216 */
[----:B------:R-:W-:Y:S01]  /*0f10*/  LEA R138, P4, R36, R117, 0x1 ;  /* 0x00000075248a7211 */ /* 0x000fe200078808ff */
[----:B------:R-:W-:Y:S01]  /*0f20*/  IMAD.MOV.U32 R153, RZ, RZ, 0x3f800000 ;  /* 0x3f800000ff997424 */ /* 0x000fe200078e00ff */
[----:B------:R-:W-:Y:S01]  /*0f30*/  LEA.HI.X.SX32 R137, R38, R27, 0x1, P6 ;  /* 0x0000001b26897211 */ /* 0x000fe200030f0eff */
[----:B------:R-:W-:Y:S01]  /*0f40*/  UMOV UR4, URZ ;  /* 0x000000ff00047c82 */ /* 0x000fe20008000000 */
[----:B------:R-:W-:-:S02]  /*0f50*/  LEA R128, P6, R46, R117, 0x1 ;  /* 0x000000752e807211 */ /* 0x000fc400078c08ff */
[-C--:B------:R-:W-:Y:S02]  /*0f60*/  LEA.HI.X.SX32 R143, R32, R27.reuse, 0x1, P2 ;  /* 0x0000001b208f7211 */ /* 0x080fe400010f0eff */
[-C--:B------:R-:W-:Y:S02]  /*0f70*/  LEA.HI.X.SX32 R141, R34, R27.reuse, 0x1, P3 ;  /* 0x0000001b228d7211 */ /* 0x080fe400018f0eff */
[----:B------:R-:W-:Y:S02]  /*0f80*/  LEA.HI.X.SX32 R139, R36, R27, 0x1, P4 ;  /* 0x0000001b248b7211 */ /* 0x000fe400020f0eff */
[-C--:B------:R-:W-:Y:S02]  /*0f90*/  LEA R134, P2, R40, R117.reuse, 0x1 ;  /* 0x0000007528867211 */ /* 0x080fe400078408ff */
[-C--:B------:R-:W-:Y:S02]  /*0fa0*/  LEA R132, P3, R42, R117.reuse, 0x1 ;  /* 0x000000752a847211 */ /* 0x080fe400078608ff */
[----:B------:R-:W-:-:S02]  /*0fb0*/  LEA R130, P4, R44, R117, 0x1 ;  /* 0x000000752c827211 */ /* 0x000fc400078808ff */
[----:B------:R-:W-:Y:S02]  /*0fc0*/  LEA.HI.X.SX32 R129, R46, R27, 0x1, P6 ;  /* 0x0000001b2e817211 */ /* 0x000fe400030f0eff */
[----:B------:R-:W-:Y:S02]  /*0fd0*/  LEA R116, P6, R7, R117, 0x1 ;  /* 0x0000007507747211 */ /* 0x000fe400078c08ff */
[-C--:B------:R-:W-:Y:S02]  /*0fe0*/  LEA.HI.X.SX32 R135, R40, R27.reuse, 0x1, P2 ;  /* 0x0000001b28877211 */ /* 0x080fe400010f0eff */
[-C--:B------:R-:W-:Y:S02]  /*0ff0*/  LEA.HI.X.SX32 R133, R42, R27.reuse, 0x1, P3 ;  /* 0x0000001b2a857211 */ /* 0x080fe400018f0eff */
[----:B------:R-:W-:Y:S02]  /*1000*/  LEA.HI.X.SX32 R131, R44, R27, 0x1, P4 ;  /* 0x0000001b2c837211 */ /* 0x000fe400020f0eff */
[----:B------:R-:W-:-:S02]  /*1010*/  LEA R126, P2, R48, R117, 0x1 ;  /* 0x00000075307e7211 */ /* 0x000fc400078408ff */
[-C--:B------:R-:W-:Y:S02]  /*1020*/  LEA R122, P3, R50, R117.reuse, 0x1 ;  /* 0x00000075327a7211 */ /* 0x080fe400078608ff */
[----:B------:R-:W-:Y:S02]  /*1030*/  LEA R120, P4, R18, R117, 0x1 ;  /* 0x0000007512787211 */ /* 0x000fe400078808ff */
[-C--:B------:R-:W-:Y:S01]  /*1040*/  LEA.HI.X.SX32 R117, R7, R27.reuse, 0x1, P6 ;  /* 0x0000001b07757211 */ /* 0x080fe200030f0eff */
[----:B------:R-:W-:Y:S01]  /*1050*/  IMAD R7, R60, 0x8, R24 ;  /* 0x000000083c077824 */ /* 0x000fe200078e0218 */
[-C--:B------:R-:W-:Y:S02]  /*1060*/  LEA.HI.X.SX32 R121, R18, R27.reuse, 0x1, P4 ;  /* 0x0000001b12797211 */ /* 0x080fe400020f0eff */
[-C--:B------:R-:W-:Y:S01]  /*1070*/  LEA.HI.X.SX32 R123, R50, R27.reuse, 0x1, P3 ;  /* 0x0000001b327b7211 */ /* 0x080fe200018f0eff */
[----:B------:R-:W-:Y:S01]  /*1080*/  IMAD R18, R60, 0x8, R7 ;  /* 0x000000083c127824 */ /* 0x000fe200078e0207 */
[----:B------:R-:W-:Y:S01]  /*1090*/  IADD3.X R28, PT, PT, R20, UR5, R67, P0, P1 ;  /* 0x00000005141c7c10 */ /* 0x000fe200087e2443 */
[----:B------:R-:W-:Y:S01]  /*10a0*/  UMOV UR5, URZ ;  /* 0x000000ff00057c82 */ /* 0x000fe20008000000 */
[----:B------:R-:W-:Y:S01]  /*10b0*/  LEA R40, P3, R19, R66, 0x1 ;  /* 0x0000004213287211 */ /* 0x000fe200078608ff */
[----:B------:R-:W-:Y:S01]  /*10c0*/  IMAD R20, R60, 0x8, R18 ;  /* 0x000000083c147824 */ /* 0x000fe200078e0212 */
[----:B------:R-:W-:-:S02]  /*10d0*/  LEA.HI.X.SX32 R127, R48, R27, 0x1, P2 ;  /* 0x0000001b307f7211 */ /* 0x000fc400010f0eff */
[----:B------:R-:W-:Y:S02]  /*10e0*/  LEA R112, P2, R21, R66, 0x1 ;  /* 0x0000004215707211 */ /* 0x000fe400078408ff */
[----:B------:R-:W-:Y:S02]  /*10f0*/  LEA.HI.X.SX32 R41, R19, R28, 0x1, P3 ;  /* 0x0000001c13297211 */ /* 0x000fe400018f0eff */
[C---:B------:R-:W-:Y:S02]  /*1100*/  LEA R19, R60.reuse, R20, 0x3 ;  /* 0x000000143c137211 */ /* 0x040fe400078e18ff */
[----:B------:R-:W-:Y:S02]  /*1110*/  LEA R114, P1, R25, R66, 0x1 ;  /* 0x0000004219727211 */ /* 0x000fe400078208ff */
[----:B------:R-:W-:Y:S01]  /*1120*/  LEA.HI.X.SX32 R113, R21, R28, 0x1, P2 ;  /* 0x0000001c15717211 */ /* 0x000fe200010f0eff */
[----:B------:R-:W-:Y:S01]  /*1130*/  IMAD R21, R60, 0x8, R19 ;  /* 0x000000083c157824 */ /* 0x000fe200078e0213 */
[----:B------:R-:W-:-:S02]  /*1140*/  LEA R44, P2, R22, R66, 0x1 ;  /* 0x00000042162c7211 */ /* 0x000fc400078408ff */
[----:B------:R-:W-:Y:S02]  /*1150*/  LEA.HI.X.SX32 R115, R25, R28, 0x1, P1 ;  /* 0x0000001c19737211 */ /* 0x000fe400008f0eff */
[C---:B------:R-:W-:Y:S02]  /*1160*/  LEA R42, P1, R23.reuse, R66, 0x1 ;  /* 0x00000042172a7211 */ /* 0x040fe400078208ff */
[-C--:B------:R-:W-:Y:S01]  /*1170*/  LEA.HI.X.SX32 R45, R22, R28.reuse, 0x1, P2 ;  /* 0x0000001c162d7211 */ /* 0x080fe200010f0eff */
[C---:B------:R-:W-:Y:S01]  /*1180*/  IMAD R22, R60.reuse, 0x8, R21 ;  /* 0x000000083c167824 */ /* 0x040fe200078e0215 */
[----:B------:R-:W-:Y:S02]  /*1190*/  LEA.HI.X.SX32 R43, R23, R28, 0x1, P1 ;  /* 0x0000001c172b7211 */ /* 0x000fe400008f0eff */
[-C--:B------:R-:W-:Y:S01]  /*11a0*/  LEA R48, P1, R7, R66.reuse, 0x1 ;  /* 0x0000004207307211 */ /* 0x080fe200078208ff */
[----:B------:R-:W-:Y:S01]  /*11b0*/  IMAD R23, R60, 0x8, R22 ;  /* 0x000000083c177824 */ /* 0x000fe200078e0216 */
[----:B------:R-:W-:-:S02]  /*11c0*/  LEA R46, P3, R24, R66, 0x1 ;  /* 0x00000042182e7211 */ /* 0x000fc400078608ff */
[----:B------:R-:W-:Y:S02]  /*11d0*/  LEA R50, P2, R18, R66, 0x1 ;  /* 0x0000004212327211 */ /* 0x000fe400078408ff */
[-C--:B------:R-:W-:Y:S01]  /*11e0*/  LEA.HI.X.SX32 R49, R7, R28.reuse, 0x1, P1 ;  /* 0x0000001c07317211 */ /* 0x080fe200008f0eff */
[----:B------:R-:W-:Y:S01]  /*11f0*/  IMAD R7, R60, 0x8, R23 ;  /* 0x000000083c077824 */ /* 0x000fe200078e0217 */
[-C--:B------:R-:W-:Y:S01]  /*1200*/  LEA.HI.X.SX32 R47, R24, R28.reuse, 0x1, P3 ;  /* 0x0000001c182f7211 */ /* 0x080fe200018f0eff */
[----:B------:R-:W-:Y:S01]  /*1210*/  IMAD.IADD R24, R26, 0x1, R29 ;  /* 0x000000011a187824 */ /* 0x000fe200078e021d */
[----:B------:R-:W-:Y:S01]  /*1220*/  LEA.HI.X.SX32 R51, R18, R28, 0x1, P2 ;  /* 0x0000001c12337211 */ /* 0x000fe200010f0eff */
[----:B------:R-:W-:Y:S01]  /*1230*/  IMAD R18, R60, 0x8, R7 ;  /* 0x000000083c127824 */ /* 0x000fe200078e0207 */
[-C--:B------:R-:W-:Y:S02]  /*1240*/  LEA R52, P3, R20, R66.reuse, 0x1 ;  /* 0x0000004214347211 */ /* 0x080fe400078608ff */
[----:B------:R-:W-:-:S02]  /*1250*/  LEA R56, P2, R21, R66, 0x1 ;  /* 0x0000004215387211 */ /* 0x000fc400078408ff */
[----:B------:R-:W-:Y:S02]  /*1260*/  LEA R54, P1, R19, R66, 0x1 ;  /* 0x0000004213367211 */ /* 0x000fe400078208ff */
[-C--:B------:R-:W-:Y:S02]  /*1270*/  LEA.HI.X.SX32 R53, R20, R28.reuse, 0x1, P3 ;  /* 0x0000001c14357211 */ /* 0x080fe400018f0eff */
[----:B------:R-:W-:Y:S02]  /*1280*/  LEA.HI.X.SX32 R57, R21, R28, 0x1, P2 ;  /* 0x0000001c15397211 */ /* 0x000fe400010f0eff */
[-C--:B------:R-:W-:Y:S02]  /*1290*/  LEA R58, P3, R22, R66.reuse, 0x1 ;  /* 0x00000042163a7211 */ /* 0x080fe400078608ff */
[----:B------:R-:W-:Y:S02]  /*12a0*/  LEA R62, P2, R7, R66, 0x1 ;  /* 0x00000042073e7211 */ /* 0x000fe400078408ff */
[----:B------:R-:W-:-:S02]  /*12b0*/  LEA.HI.X.SX32 R55, R19, R28, 0x1, P1 ;  /* 0x0000001c13377211 */ /* 0x000fc400008f0eff */
[----:B------:R-:W-:Y:S02]  /*12c0*/  LEA R19, R60, R18, 0x3 ;  /* 0x000000123c137211 */ /* 0x000fe400078e18ff */
[-C--:B------:R-:W-:Y:S02]  /*12d0*/  LEA.HI.X.SX32 R59, R22, R28.reuse, 0x1, P3 ;  /* 0x0000001c163b7211 */ /* 0x080fe400018f0eff */
[----:B------:R-:W-:Y:S02]  /*12e0*/  LEA.HI.X.SX32 R63, R7, R28, 0x1, P2 ;  /* 0x0000001c073f7211 */ /* 0x000fe400010f0eff */
[-C--:B------:R-:W-:Y:S02]  /*12f0*/  LEA R60, P1, R23, R66.reuse, 0x1 ;  /* 0x00000042173c7211 */ /* 0x080fe400078208ff */
[----:B------:R-:W-:Y:S02]  /*1300*/  LEA R64, P3, R18, R66, 0x1 ;  /* 0x0000004212407211 */ /* 0x000fe400078608ff */
[----:B------:R-:W-:-:S02]  /*1310*/  LEA.HI R7, R9, 0x10, RZ, 0x1e ;  /* 0x0000001009077811 */ /* 0x000fc400078ff0ff */
[----:B------:R-:W-:Y:S02]  /*1320*/  LEA R66, P4, R19, R66, 0x1 ;  /* 0x0000004213427211 */ /* 0x000fe400078808ff */
[----:B------:R-:W-:Y:S01]  /*1330*/  LEA.HI R27, R9, 0x8, RZ, 0x1e ;  /* 0x00000008091b7811 */ /* 0x000fe200078ff0ff */
[----:B------:R-:W-:Y:S01]  /*1340*/  IMAD.IADD R25, R26, 0x1, R7 ;  /* 0x000000011a197824 */ /* 0x000fe200078e0207 */
[----:B------:R-:W-:Y:S02]  /*1350*/  SHF.R.U32.HI R20, RZ, 0x3, R0 ;  /* 0x00000003ff147819 */ /* 0x000fe40000011600 */
[-C--:B------:R-:W-:Y:S02]  /*1360*/  LEA.HI.X.SX32 R65, R18, R28.reuse, 0x1, P3 ;  /* 0x0000001c12417211 */ /* 0x080fe400018f0eff */
[----:B------:R-:W-:Y:S02]  /*1370*/  LEA.HI.X.SX32 R61, R23, R28, 0x1, P1 ;  /* 0x0000001c173d7211 */ /* 0x000fe400008f0eff */
[----:B------:R-:W-:-:S02]  /*1380*/  CS2R R22, SRZ ;  /* 0x0000000000167805 */ /* 0x000fc4000001ff00 */
[----:B------:R-:W-:Y:S02]  /*1390*/  LEA.HI.X.SX32 R67, R19, R28, 0x1, P4 ;  /* 0x0000001c13437211 */ /* 0x000fe400020f0eff */
[C---:B------:R-:W-:Y:S01]  /*13a0*/  LEA.HI R18, R9.reuse, R26, RZ, 0x1e ;  /* 0x0000001a09127211 */ /* 0x040fe200078ff0ff */
[----:B------:R-:W-:Y:S01]  /*13b0*/  IMAD.IADD R26, R26, 0x1, R27 ;  /* 0x000000011a1a7824 */ /* 0x000fe200078e021b */
[----:B------:R-:W-:Y:S02]  /*13c0*/  ISETP.NE.U32.AND P0, PT, R10, RZ, PT ;  /* 0x000000ff0a00720c */ /* 0x000fe40003f05070 */
[----:B------:R-:W-:Y:S02]  /*13d0*/  LEA R19, R9, UR6, 0x2 ;  /* 0x0000000609137c11 */ /* 0x000fe4000f8e10ff */
[----:B------:R-:W-:Y:S02]  /*13e0*/  LOP3.LUT R20, R20, 0xc, RZ, 0xc0, !PT ;  /* 0x0000000c14147812 */ /* 0x000fe400078ec0ff */
[----:B------:R-:W-:-:S02]  /*13f0*/  LEA R28, R7, UR6, 0x4 ;  /* 0x00000006071c7c11 */ /* 0x000fc4000f8e20ff */
[----:B------:R-:W-:Y:S01]  /*1400*/  LEA R29, R29, UR6, 0x4 ;  /* 0x000000061d1d7c11 */ /* 0x000fe2000f8e20ff */
[----:B------:R-:W-:Y:S01]  /*1410*/  IMAD.IADD R33, R19, 0x1, R20 ;  /* 0x0000000113217824 */ /* 0x000fe200078e0214 */
[----:B------:R-:W-:Y:S01]  /*1420*/  LEA R27, R27, UR6, 0x4 ;  /* 0x000000061b1b7c11 */ /* 0x000fe2000f8e20ff */
[C---:B------:R-:W-:Y:S01]  /*1430*/  IMAD.IADD R31, R20.reuse, 0x1, R28 ;  /* 0x00000001141f7824 */ /* 0x040fe200078e021c */
[----:B------:R-:W-:Y:S01]  /*1440*/  LOP3.LUT R34, R35, 0x10, R0, 0x78, !PT ;  /* 0x0000001023227812 */ /* 0x000fe200078e7800 */
[----:B------:R-:W-:Y:S01]  /*1450*/  IMAD.IADD R32, R20, 0x1, R29 ;  /* 0x0000000114207824 */ /* 0x000fe200078e021d */
[C---:B------:R-:W-:Y:S02]  /*1460*/  ISETP.GE.U32.AND P6, PT, R17.reuse, 0x80, PT ;  /* 0x000000801100780c */ /* 0x040fe40003fc6070 */
[C---:B------:R-:W-:Y:S02]  /*1470*/  ISETP.LT.U32.AND P0, PT, R17.reuse, 0x80, !P0 ;  /* 0x000000801100780c */ /* 0x040fe40004701070 */
[----:B------:R-:W-:-:S02]  /*1480*/  LEA R17, R17, UR6, 0x2 ;  /* 0x0000000611117c11 */ /* 0x000fc4000f8e10ff */
[----:B------:R-:W-:Y:S02]  /*1490*/  IADD3 R30, PT, PT, R20, R27, RZ ;  /* 0x0000001b141e7210 */ /* 0x000fe40007ffe0ff */
[C---:B------:R-:W-:Y:S02]  /*14a0*/  LOP3.LUT R35, R11.reuse, 0x20, RZ, 0x3c, !PT ;  /* 0x000000200b237812 */ /* 0x040fe400078e3cff */
[C---:B------:R-:W-:Y:S02]  /*14b0*/  LOP3.LUT R36, R11.reuse, 0x40, RZ, 0x3c, !PT ;  /* 0x000000400b247812 */ /* 0x040fe400078e3cff */
[----:B------:R-:W-:Y:S02]  /*14c0*/  LOP3.LUT R37, R11, 0x60, RZ, 0x3c, !PT ;  /* 0x000000600b257812 */ /* 0x000fe400078e3cff */
[----:B------:R-:W-:Y:S02]  /*14d0*/  LOP3.LUT R38, R34, 0x20, RZ, 0x3c, !PT ;  /* 0x0000002022267812 */ /* 0x000fe400078e3cff */
[----:B------:R-:W-:-:S02]  /*14e0*/  LOP3.LUT R39, R16, 0x20, RZ, 0x3c, !PT ;  /* 0x0000002010277812 */ /* 0x000fc400078e3cff */
[----:B0-----:R-:W-:-:S07]  /*14f0*/  LOP3.LUT R21, R15, 0x40, RZ, 0x3c, !PT ;  /* 0x000000400f157812 */ /* 0x001fce00078e3cff */
.L_x_1:
[----:B------:R-:W-:-:S04]  /*1500*/  IMAD.WIDE R90, R22, 0x2, R142 ;  /* 0x00000002165a7825 */ /* 0x000fc800078e028e */
[C---:B------:R-:W-:Y:S01]  /*1510*/  IMAD.WIDE R88, R22.reuse, 0x2, R146 ;  /* 0x0000000216587825 */ /* 0x040fe200078e0292 */
[----:B------:R0:W2:Y:S03]  /*1520*/  LDG.E.U16 R110, desc[UR10][R90.64] ;  /* 0x0000000a5a6e7981 */ /* 0x0000a6000c1e1500 */
[C---:B------:R-:W-:Y:S01]  /*1530*/  IMAD.WIDE R68, R22.reuse, 0x2, R150 ;  /* 0x0000000216447825 */ /* 0x040fe200078e0296 */
[----:B------:R1:W3:Y:S03]  /*1540*/  LDG.E.U16 R107, desc[UR10][R88.64] ;  /* 0x0000000a586b7981 */ /* 0x0002e6000c1e1500 */
[C---:B------:R-:W-:Y:S01]  /*1550*/  IMAD.WIDE R70, R22.reuse, 0x2, R148 ;  /* 0x0000000216467825 */ /* 0x040fe200078e0294 */
[----:B------:R4:W5:Y:S03]  /*1560*/  LDG.E.U16 R106, desc[UR10][R68.64] ;  /* 0x0000000a446a7981 */ /* 0x000966000c1e1500 */
[C---:B------:R-:W-:Y:S01]  /*1570*/  IMAD.WIDE R92, R22.reuse, 0x2, R140 ;  /* 0x00000002165c7825 */ /* 0x040fe200078e028c */
[----:B------:R0:W3:Y:S03]  /*1580*/  LDG.E.U16 R108, desc[UR10][R70.64] ;  /* 0x0000000a466c7981 */ /* 0x0000e6000c1e1500 */
[C---:B------:R-:W-:Y:S01]  /*1590*/  IMAD.WIDE R96, R22.reuse, 0x2, R134 ;  /* 0x0000000216607825 */ /* 0x040fe200078e0286 */
[----:B------:R0:W3:Y:S03]  /*15a0*/  LDG.E.U16 R158, desc[UR10][R92.64] ;  /* 0x0000000a5c9e7981 */ /* 0x0000e6000c1e1500 */
[----:B------:R-:W-:-:S02]  /*15b0*/  IMAD.WIDE R102, R22, 0x2, R126 ;  /* 0x0000000216667825 */ /* 0x000fc400078e027e */
[----:B------:R-:W3:Y:S02]  /*15c0*/  LDG.E.U16 R96, desc[UR10][R96.64] ;  /* 0x0000000a60607981 */ /* 0x000ee4000c1e1500 */
[C---:B------:R-:W-:Y:S02]  /*15d0*/  IMAD.WIDE R98, R22.reuse, 0x2, R132 ;  /* 0x0000000216627825 */ /* 0x040fe400078e0284 */
[----:B------:R-:W3:Y:S02]  /*15e0*/  LDG.E.U16 R102, desc[UR10][R102.64] ;  /* 0x0000000a66667981 */ /* 0x000ee4000c1e1500 */
[C---:B------:R-:W-:Y:S02]  /*15f0*/  IMAD.WIDE R104, R22.reuse, 0x2, R122 ;  /* 0x0000000216687825 */ /* 0x040fe400078e027a */
[----:B------:R-:W3:Y:S02]  /*1600*/  LDG.E.U16 R98, desc[UR10][R98.64] ;  /* 0x0000000a62627981 */ /* 0x000ee4000c1e1500 */
[----:B------:R-:W-:-:S02]  /*1610*/  IMAD.WIDE R100, R22, 0x2, R130 ;  /* 0x0000000216647825 */ /* 0x000fc400078e0282 */
[----:B------:R-:W3:Y:S02]  /*1620*/  LDG.E.U16 R104, desc[UR10][R104.64] ;  /* 0x0000000a68687981 */ /* 0x000ee4000c1e1500 */
[C---:B0-----:R-:W-:Y:S02]  /*1630*/  IMAD.WIDE R90, R22.reuse, 0x2, R120 ;  /* 0x00000002165a7825 */ /* 0x041fe400078e0278 */
[----:B------:R-:W3:Y:S02]  /*1640*/  LDG.E.U16 R101, desc[UR10][R100.64] ;  /* 0x0000000a64657981 */ /* 0x000ee4000c1e1500 */
[C---:B------:R-:W-:Y:S02]  /*1650*/  IMAD.WIDE R94, R22.reuse, 0x2, R138 ;  /* 0x00000002165e7825 */ /* 0x040fe400078e028a */
[----:B------:R-:W3:Y:S02]  /*1660*/  LDG.E.U16 R91, desc[UR10][R90.64] ;  /* 0x0000000a5a5b7981 */ /* 0x000ee4000c1e1500 */
[----:B-1----:R-:W-:-:S02]  /*1670*/  IMAD.WIDE R88, R22, 0x2, R128 ;  /* 0x0000000216587825 */ /* 0x002fc400078e0280 */
[----:B------:R-:W3:Y:S02]  /*1680*/  LDG.E.U16 R109, desc[UR10][R94.64] ;  /* 0x0000000a5e6d7981 */ /* 0x000ee4000c1e1500 */
[C---:B----4-:R-:W-:Y:S02]  /*1690*/  IMAD.WIDE R68, R22.reuse, 0x2, R144 ;  /* 0x0000000216447825 */ /* 0x050fe400078e0290 */
[----:B------:R-:W4:Y:S02]  /*16a0*/  LDG.E.U16 R88, desc[UR10][R88.64] ;  /* 0x0000000a58587981 */ /* 0x000f24000c1e1500 */
[C---:B------:R-:W-:Y:S02]  /*16b0*/  IMAD.WIDE R70, R22.reuse, 0x2, R136 ;  /* 0x0000000216467825 */ /* 0x040fe400078e0288 */
[----:B------:R-:W4:Y:S02]  /*16c0*/  LDG.E.U16 R156, desc[UR10][R68.64] ;  /* 0x0000000a449c7981 */ /* 0x000f24000c1e1500 */
[----:B------:R-:W-:-:S02]  /*16d0*/  IMAD.WIDE R92, R22, 0x2, R116 ;  /* 0x00000002165c7825 */ /* 0x000fc400078e0274 */
[----:B------:R-:W4:Y:S04]  /*16e0*/  LDG.E.U16 R160, desc[UR10][R70.64] ;  /* 0x0000000a46a07981 */ /* 0x000f28000c1e1500 */
[----:B------:R-:W4:Y:S01]  /*16f0*/  LDG.E.U16 R100, desc[UR10][R92.64] ;  /* 0x0000000a5c647981 */ /* 0x000f22000c1e1500 */
[----:B------:R-:W-:Y:S06]  /*1700*/  BAR.SYNC.DEFER_BLOCKING 0x0 ;  /* 0x0000000000007b1d */ /* 0x000fec0000010000 */
[----:B--2---:R-:W-:Y:S04]  /*1710*/  STS.U16 [R11+UR6+0x2800], R110 ;  /* 0x0028006e0b007988 */ /* 0x004fe80008000406 */
[----:B-----5:R-:W-:Y:S04]  /*1720*/  STS.U16 [R11+UR6+0x2000], R106 ;  /* 0x0020006a0b007988 */ /* 0x020fe80008000406 */
[----:B---3--:R-:W-:Y:S04]  /*1730*/  STS.U16 [R11+UR6+0x3000], R96 ;  /* 0x003000600b007988 */ /* 0x008fe80008000406 */
[----:B------:R-:W-:Y:S04]  /*1740*/  STS.U16 [R11+UR6+0x3800], R102 ;  /* 0x003800660b007988 */ /* 0x000fe80008000406 */
        /* <DEDUP_REMOVED lines=8> */
[----:B----4-:R-:W-:Y:S04]  /*17d0*/  STS.U16 [R37+UR6+0x2600], R156 ;  /* 0x0026009c25007988 */ /* 0x010fe80008000406 */
[----:B------:R-:W-:Y:S04]  /*17e0*/  STS.U16 [R37+UR6+0x2e00], R160 ;  /* 0x002e00a025007988 */ /* 0x000fe80008000406 */
[----:B------:R-:W-:Y:S04]  /*17f0*/  STS.U16 [R37+UR6+0x3600], R88 ;  /* 0x0036005825007988 */ /* 0x000fe80008000406 */
[----:B------:R-:W-:Y:S01]  /*1800*/  STS.U16 [R37+UR6+0x3e00], R100 ;  /* 0x003e006425007988 */ /* 0x000fe20008000406 */
[----:B------:R-:W-:Y:S06]  /*1810*/  BAR.SYNC.DEFER_BLOCKING 0x0 ;  /* 0x0000000000007b1d */ /* 0x000fec0000010000 */
[----:B------:R-:W-:Y:S04]  /*1820*/  LDSM.16.MT88.4 R68, [R16+UR6] ;  /* 0x000000061044783b */ /* 0x000fe80008004200 */
[----:B------:R-:W0:Y:S04]  /*1830*/  LDSM.16.M88.4 R92, [R15+UR6+0x2000] ;  /* 0x002000060f5c783b */ /* 0x000e280008000200 */
[----:B------:R-:W-:Y:S04]  /*1840*/  LDSM.16.MT88.4 R108, [R16+UR6+0x400] ;  /* 0x00040006106c783b */ /* 0x000fe80008004200 */
[----:B------:R-:W1:Y:S04]  /*1850*/  LDSM.16.MT88.4 R104, [R39+UR6] ;  /* 0x000000062768783b */ /* 0x000e680008004200 */
[----:B------:R-:W2:Y:S04]  /*1860*/  LDSM.16.MT88.4 R96, [R39+UR6+0x400] ;  /* 0x000400062760783b */ /* 0x000ea80008004200 */
[----:B------:R-:W-:Y:S04]  /*1870*/  LDSM.16.MT88.4 R100, [R39+UR6+0x800] ;  /* 0x000800062764783b */ /* 0x000fe80008004200 */
[----:B------:R-:W-:Y:S01]  /*1880*/  LDSM.16.MT88.4 R88, [R16+UR6+0x800] ;  /* 0x000800061058783b */ /* 0x000fe20008004200 */
[-C--:B0-----:R-:W-:Y:S08]  /*1890*/  HMMA.16816.F32.BF16 R68, R68, R92.reuse, RZ ;  /* 0x0000005c4444723c */ /* 0x081ff000000418ff */
[----:B-1----:R-:W-:-:S12]  /*18a0*/  HMMA.16816.F32.BF16 R104, R104, R92, RZ ;  /* 0x0000005c6868723c */ /* 0x002fd800000418ff */
[-C--:B------:R-:W-:Y:S01]  /*18b0*/  HMMA.16816.F32.BF16 R108, R108, R94.reuse, R68 ;  /* 0x0000005e6c6c723c */ /* 0x080fe20000041844 */
[----:B------:R-:W0:Y:S07]  /*18c0*/  LDSM.16.M88.4 R68, [R21+UR6+0x2000] ;  /* 0x002000061544783b */ /* 0x000e2e0008000200 */
[----:B--2---:R-:W-:Y:S01]  /*18d0*/  HMMA.16816.F32.BF16 R96, R96, R94, R104 ;  /* 0x0000005e6060723c */ /* 0x004fe20000041868 */
[----:B------:R-:W1:Y:S04]  /*18e0*/  LDSM.16.MT88.4 R104, [R16+UR6+0xc00] ;  /* 0x000c00061068783b */ /* 0x000e680008004200 */
[----:B------:R-:W-:-:S15]  /*18f0*/  LDSM.16.MT88.4 R92, [R16+UR6+0x1000] ;  /* 0x00100006105c783b */ /* 0x000fde0008004200 */
[-C--:B0-----:R-:W-:Y:S01]  /*1900*/  HMMA.16816.F32.BF16 R100, R100, R68.reuse, R96 ;  /* 0x000000446464723c */ /* 0x081fe20000041860 */
[----:B------:R-:W0:Y:S07]  /*1910*/  LDSM.16.MT88.4 R96, [R39+UR6+0xc00] ;  /* 0x000c00062760783b */ /* 0x000e2e0008004200 */
[----:B------:R-:W-:Y:S01]  /*1920*/  HMMA.16816.F32.BF16 R108, R88, R68, R108 ;  /* 0x00000044586c723c */ /* 0x000fe2000004186c */
[----:B------:R-:W2:-:S15]  /*1930*/  LDSM.16.M88.4 R88, [R15+UR6+0x2080] ;  /* 0x002080060f58783b */ /* 0x000e9e0008000200 */
[----:B------:R-:W-:-:S04]  /*1940*/  NOP ;  /* 0x0000000000007918 */ /* 0x000fc80000000000 */
[-C--:B-1----:R-:W-:Y:S01]  /*1950*/  HMMA.16816.F32.BF16 R108, R104, R70.reuse, R108 ;  /* 0x00000046686c723c */ /* 0x082fe2000004186c */
[----:B------:R-:W1:Y:S07]  /*1960*/  LDSM.16.MT88.4 R104, [R39+UR6+0x1000] ;  /* 0x001000062768783b */ /* 0x000e6e0008004200 */
[----:B0-----:R-:W-:Y:S01]  /*1970*/  HMMA.16816.F32.BF16 R96, R96, R70, R100 ;  /* 0x000000466060723c */ /* 0x001fe20000041864 */
[----:B------:R-:W0:Y:S04]  /*1980*/  LDSM.16.MT88.4 R68, [R39+UR6+0x1400] ;  /* 0x001400062744783b */ /* 0x000e280008004200 */
[----:B------:R-:W3:Y:S07]  /*1990*/  LDSM.16.MT88.4 R100, [R16+UR6+0x1400] ;  /* 0x001400061064783b */ /* 0x000eee0008004200 */
[-C--:B--2---:R-:W-:Y:S01]  /*19a0*/  HMMA.16816.F32.BF16 R92, R92, R88.reuse, R108 ;  /* 0x000000585c5c723c */ /* 0x084fe2000004186c */
[----:B------:R-:W-:Y:S07]  /*19b0*/  LDSM.16.M88.4 R108, [R21+UR6+0x2080] ;  /* 0x00208006156c783b */ /* 0x000fee0008000200 */
[----:B-1----:R-:W-:Y:S01]  /*19c0*/  HMMA.16816.F32.BF16 R96, R104, R88, R96 ;  /* 0x000000586860723c */ /* 0x002fe20000041860 */
[----:B------:R-:W1:-:S15]  /*19d0*/  LDSM.16.MT88.4 R104, [R16+UR6+0x1800] ;  /* 0x001800061068783b */ /* 0x000e5e0008004200 */
[----:B------:R-:W-:-:S04]  /*19e0*/  NOP ;  /* 0x0000000000007918 */ /* 0x000fc80000000000 */
[-C--:B0-----:R-:W-:Y:S01]  /*19f0*/  HMMA.16816.F32.BF16 R68, R68, R90.reuse, R96 ;  /* 0x0000005a4444723c */ /* 0x081fe20000041860 */
[----:B------:R-:W0:Y:S07]  /*1a00*/  LDSM.16.MT88.4 R96, [R39+UR6+0x1800] ;  /* 0x001800062760783b */ /* 0x000e2e0008004200 */
[----:B---3--:R-:W-:Y:S01]  /*1a10*/  HMMA.16816.F32.BF16 R92, R100, R90, R92 ;  /* 0x0000005a645c723c */ /* 0x008fe2000004185c */
[----:B------:R-:W2:Y:S04]  /*1a20*/  LDSM.16.MT88.4 R88, [R16+UR6+0x1c00] ;  /* 0x001c00061058783b */ /* 0x000ea80008004200 */
[----:B------:R-:W3:-:S15]  /*1a30*/  LDSM.16.MT88.4 R100, [R39+UR6+0x1c00] ;  /* 0x001c00062764783b */ /* 0x000ede0008004200 */
[-C--:B-1----:R-:W-:Y:S01]  /*1a40*/  HMMA.16816.F32.BF16 R92, R104, R108.reuse, R92 ;  /* 0x0000006c685c723c */ /* 0x082fe2000004185c */
[----:B------:R-:W-:Y:S07]  /*1a50*/  BAR.SYNC.DEFER_BLOCKING 0x0 ;  /* 0x0000000000007b1d */ /* 0x000fee0000010000 */
[----:B0-----:R-:W-:-:S12]  /*1a60*/  HMMA.16816.F32.BF16 R68, R96, R108, R68 ;  /* 0x0000006c6044723c */ /* 0x001fd80000041844 */
[----:B--2---:R-:W-:Y:S01]  /*1a70*/  HMMA.16816.F32.BF16 R88, R88, R110, R92 ;  /* 0x0000006e5858723c */ /* 0x004fe2000004185c */
[----:B------:R-:W-:-:S04]  /*1a80*/  IADD3 R93, P1, PT, R13, UR4, RZ ;  /* 0x000000040d5d7c10 */ /* 0x000fc8000ff3e0ff */
[CC--:B------:R-:W-:Y:S01]  /*1a90*/  ISETP.GT.U32.AND P2, PT, R93.reuse, R18.reuse, PT ;  /* 0x000000125d00720c */ /* 0x0c0fe20003f44070 */
[----:B------:R-:W-:Y:S02]  /*1aa0*/  IMAD.X R92, RZ, RZ, UR5, P1 ;  /* 0x00000005ff5c7e24 */ /* 0x000fe400088e06ff */
[----:B---3--:R-:W-:Y:S01]  /*1ab0*/  HMMA.16816.F32.BF16 R68, R100, R110, R68 ;  /* 0x0000006e6444723c */ /* 0x008fe20000041844 */
[C---:B------:R-:W-:Y:S02]  /*1ac0*/  ISETP.GE.U32.AND P1, PT, R93.reuse, R18, PT ;  /* 0x000000125d00720c */ /* 0x040fe40003f26070 */
[CC--:B------:R-:W-:Y:S02]  /*1ad0*/  ISETP.GT.U32.AND P4, PT, R93.reuse, R26.reuse, PT ;  /* 0x0000001a5d00720c */ /* 0x0c0fe40003f84070 */
[----:B------:R-:W-:-:S06]  /*1ae0*/  ISETP.GE.U32.AND P3, PT, R93, R26, PT ;  /* 0x0000001a5d00720c */ /* 0x000fcc0003f66070 */
[----:B------:R-:W-:Y:S01]  /*1af0*/  FMUL R88, R88, UR9 ;  /* 0x0000000958587c20 */ /* 0x000fe20008400000 */
[----:B------:R-:W-:Y:S01]  /*1b00*/  FMUL R89, R89, UR9 ;  /* 0x0000000959597c20 */ /* 0x000fe20008400000 */
[----:B------:R-:W-:Y:S01]  /*1b10*/  FMUL R90, R90, UR9 ;  /* 0x000000095a5a7c20 */ /* 0x000fe20008400000 */
[----:B------:R-:W-:Y:S01]  /*1b20*/  FMUL R91, R91, UR9 ;  /* 0x000000095b5b7c20 */ /* 0x000fe20008400000 */
[C---:B------:R-:W-:Y:S02]  /*1b30*/  ISETP.GT.U32.AND.EX P2, PT, R92.reuse, RZ, PT, P2 ;  /* 0x000000ff5c00720c */ /* 0x040fe40003f44120 */
[C---:B------:R-:W-:Y:S02]  /*1b40*/  ISETP.GE.U32.AND.EX P1, PT, R92.reuse, RZ, PT, P1 ;  /* 0x000000ff5c00720c */ /* 0x040fe40003f26110 */
[C---:B------:R-:W-:Y:S02]  /*1b50*/  ISETP.GT.U32.AND.EX P4, PT, R92.reuse, RZ, PT, P4 ;  /* 0x000000ff5c00720c */ /* 0x040fe40003f84140 */
[----:B------:R-:W-:-:S02]  /*1b60*/  ISETP.GE.U32.AND.EX P3, PT, R92, RZ, PT, P3 ;  /* 0x000000ff5c00720c */ /* 0x000fc40003f66130 */
[----:B------:R-:W-:Y:S02]  /*1b70*/  FSEL R97, R88, -INF , !P2 ;  /* 0xff80000058617808 */ /* 0x000fe40005000000 */
[----:B------:R-:W-:Y:S02]  /*1b80*/  FSEL R96, R89, -INF , !P1 ;  /* 0xff80000059607808 */ /* 0x000fe40004800000 */
[CC--:B------:R-:W-:Y:S02]  /*1b90*/  ISETP.GT.U32.AND P2, PT, R93.reuse, R25.reuse, PT ;  /* 0x000000195d00720c */ /* 0x0c0fe40003f44070 */
[----:B------:R-:W-:Y:S02]  /*1ba0*/  ISETP.GE.U32.AND P1, PT, R93, R25, PT ;  /* 0x000000195d00720c */ /* 0x000fe40003f26070 */
[----:B------:R-:W-:Y:S02]  /*1bb0*/  FSEL R98, R90, -INF , !P4 ;  /* 0xff8000005a627808 */ /* 0x000fe40006000000 */
[----:B------:R-:W-:-:S02]  /*1bc0*/  FSEL R99, R91, -INF , !P3 ;  /* 0xff8000005b637808 */ /* 0x000fc40005800000 */
[CC--:B------:R-:W-:Y:S02]  /*1bd0*/  ISETP.GT.U32.AND P4, PT, R93.reuse, R24.reuse, PT ;  /* 0x000000185d00720c */ /* 0x0c0fe40003f84070 */
[----:B------:R-:W-:Y:S01]  /*1be0*/  ISETP.GE.U32.AND P3, PT, R93, R24, PT ;  /* 0x000000185d00720c */ /* 0x000fe20003f66070 */
[----:B------:R-:W-:Y:S01]  /*1bf0*/  FMUL R68, R68, UR9 ;  /* 0x0000000944447c20 */ /* 0x000fe20008400000 */
[----:B------:R-:W-:Y:S01]  /*1c00*/  FMUL R69, R69, UR9 ;  /* 0x0000000945457c20 */ /* 0x000fe20008400000 */
[----:B------:R-:W-:Y:S01]  /*1c10*/  FMUL R70, R70, UR9 ;  /* 0x0000000946467c20 */ /* 0x000fe20008400000 */
[----:B------:R-:W-:Y:S01]  /*1c20*/  FMUL R71, R71, UR9 ;  /* 0x0000000947477c20 */ /* 0x000fe20008400000 */
[C---:B------:R-:W-:Y:S02]  /*1c30*/  ISETP.GT.U32.AND.EX P2, PT, R92.reuse, RZ, PT, P2 ;  /* 0x000000ff5c00720c */ /* 0x040fe40003f44120 */
[C---:B------:R-:W-:Y:S02]  /*1c40*/  ISETP.GE.U32.AND.EX P1, PT, R92.reuse, RZ, PT, P1 ;  /* 0x000000ff5c00720c */ /* 0x040fe40003f26110 */
[----:B------:R-:W-:-:S02]  /*1c50*/  ISETP.GT.U32.AND.EX P4, PT, R92, RZ, PT, P4 ;  /* 0x000000ff5c00720c */ /* 0x000fc40003f84140 */
[----:B------:R-:W-:Y:S02]  /*1c60*/  ISETP.GE.U32.AND.EX P3, PT, R92, RZ, PT, P3 ;  /* 0x000000ff5c00720c */ /* 0x000fe40003f66130 */
[----:B------:R-:W-:Y:S02]  /*1c70*/  FSEL R100, R68, -INF , !P2 ;  /* 0xff80000044647808 */ /* 0x000fe40005000000 */
[----:B------:R-:W-:Y:S02]  /*1c80*/  FSEL R101, R69, -INF , !P1 ;  /* 0xff80000045657808 */ /* 0x000fe40004800000 */
[----:B------:R-:W-:Y:S02]  /*1c90*/  FSEL R103, R70, -INF , !P4 ;  /* 0xff80000046677808 */ /* 0x000fe40006000000 */
[----:B------:R-:W-:Y:S02]  /*1ca0*/  FSEL R102, R71, -INF , !P3 ;  /* 0xff80000047667808 */ /* 0x000fe40005800000 */
[----:B------:R-:W-:-:S02]  /*1cb0*/  FMNMX R68, R97, R96, !PT ;  /* 0x0000006061447209 */ /* 0x000fc40007800000 */
[----:B------:R-:W-:Y:S02]  /*1cc0*/  FMNMX R69, R98, R99, !PT ;  /* 0x0000006362457209 */ /* 0x000fe40007800000 */
[----:B------:R-:W-:Y:S02]  /*1cd0*/  FMNMX R70, R100, R101, !PT ;  /* 0x0000006564467209 */ /* 0x000fe40007800000 */
[----:B------:R-:W-:Y:S01]  /*1ce0*/  FMNMX R71, R103, R102, !PT ;  /* 0x0000006667477209 */ /* 0x000fe20007800000 */
[----:B------:R-:W0:Y:S04]  /*1cf0*/  SHFL.BFLY PT, R89, R68, 0x2, 0x1f ;  /* 0x0c401f0044597f89 */ /* 0x000e2800000e0000 */
[----:B------:R-:W1:Y:S04]  /*1d00*/  SHFL.BFLY PT, R88, R69, 0x2, 0x1f ;  /* 0x0c401f0045587f89 */ /* 0x000e6800000e0000 */
[----:B------:R-:W2:Y:S04]  /*1d10*/  SHFL.BFLY PT, R91, R70, 0x2, 0x1f ;  /* 0x0c401f00465b7f89 */ /* 0x000ea800000e0000 */
[----:B------:R-:W3:Y:S01]  /*1d20*/  SHFL.BFLY PT, R94, R71, 0x2, 0x1f ;  /* 0x0c401f00475e7f89 */ /* 0x000ee200000e0000 */
[----:B0-----:R-:W-:-:S02]  /*1d30*/  FMNMX R89, R68, R89, !PT ;  /* 0x0000005944597209 */ /* 0x001fc40007800000 */
[----:B-1----:R-:W-:Y:S02]  /*1d40*/  FMNMX R90, R69, R88, !PT ;  /* 0x00000058455a7209 */ /* 0x002fe40007800000 */
[----:B--2---:R-:W-:Y:S01]  /*1d50*/  FMNMX R92, R70, R91, !PT ;  /* 0x0000005b465c7209 */ /* 0x004fe20007800000 */
[----:B------:R-:W0:Y:S01]  /*1d60*/  SHFL.BFLY PT, R88, R89, 0x1, 0x1f ;  /* 0x0c201f0059587f89 */ /* 0x000e2200000e0000 */
[----:B---3--:R-:W-:-:S03]  /*1d70*/  FMNMX R94, R71, R94, !PT ;  /* 0x0000005e475e7209 */ /* 0x008fc60007800000 */
[----:B------:R-:W1:Y:S04]  /*1d80*/  SHFL.BFLY PT, R91, R90, 0x1, 0x1f ;  /* 0x0c201f005a5b7f89 */ /* 0x000e6800000e0000 */
[----:B------:R-:W2:Y:S04]  /*1d90*/  SHFL.BFLY PT, R93, R92, 0x1, 0x1f ;  /* 0x0c201f005c5d7f89 */ /* 0x000ea800000e0000 */
[----:B------:R-:W3:Y:S01]  /*1da0*/  SHFL.BFLY PT, R95, R94, 0x1, 0x1f ;  /* 0x0c201f005e5f7f89 */ /* 0x000ee200000e0000 */
[----:B0-----:R-:W-:Y:S02]  /*1db0*/  FMNMX R88, R89, R88, !PT ;  /* 0x0000005859587209 */ /* 0x001fe40007800000 */
[----:B-1----:R-:W-:-:S03]  /*1dc0*/  FMNMX R91, R90, R91, !PT ;  /* 0x0000005b5a5b7209 */ /* 0x002fc60007800000 */
[----:B------:R-:W-:Y:S01]  /*1dd0*/  @P0 STS [R33+0x2000], R88 ;  /* 0x0020005821000388 */ /* 0x000fe20000000800 */
[----:B--2---:R-:W-:-:S03]  /*1de0*/  FMNMX R70, R92, R93, !PT ;  /* 0x0000005d5c467209 */ /* 0x004fc60007800000 */
[----:B------:R-:W-:Y:S01]  /*1df0*/  @P0 STS [R30+0x2000], R91 ;  /* 0x0020005b1e000388 */ /* 0x000fe20000000800 */
[----:B---3--:R-:W-:-:S03]  /*1e00*/  FMNMX R95, R94, R95, !PT ;  /* 0x0000005f5e5f7209 */ /* 0x008fc60007800000 */
[----:B------:R-:W-:Y:S04]  /*1e10*/  @P0 STS [R31+0x2000], R70 ;  /* 0x002000461f000388 */ /* 0x000fe80000000800 */
[----:B------:R-:W-:Y:S01]  /*1e20*/  @P0 STS [R32+0x2000], R95 ;  /* 0x0020005f20000388 */ /* 0x000fe20000000800 */
[----:B------:R-:W-:Y:S06]  /*1e30*/  BAR.SYNC.DEFER_BLOCKING 0x0 ;  /* 0x0000000000007b1d */ /* 0x000fec0000010000 */
[----:B------:R-:W0:Y:S04]  /*1e40*/  @!P6 LDS R20, [R17+0x2000] ;  /* 0x002000001114e984 */ /* 0x000e280000000800 */
[----:B0-----:R-:W0:Y:S02]  /*1e50*/  SHFL.BFLY PT, R69, R20, 0x2, 0x1f ;  /* 0x0c401f0014457f89 */ /* 0x001e2400000e0000 */
[----:B0-----:R-:W-:-:S05]  /*1e60*/  FMNMX R69, R20, R69, !PT ;  /* 0x0000004514457209 */ /* 0x001fca0007800000 */
[----:B------:R-:W0:Y:S02]  /*1e70*/  SHFL.BFLY PT, R68, R69, 0x1, 0x1f ;  /* 0x0c201f0045447f89 */ /* 0x000e2400000e0000 */
[----:B0-----:R-:W-:-:S05]  /*1e80*/  FMNMX R68, R69, R68, !PT ;  /* 0x0000004445447209 */ /* 0x001fca0007800000 */
[----:B------:R-:W-:Y:S01]  /*1e90*/  @P0 STS [R17+0x2000], R68 ;  /* 0x0020004411000388 */ /* 0x000fe20000000800 */
[----:B------:R-:W-:Y:S06]  /*1ea0*/  BAR.SYNC.DEFER_BLOCKING 0x0 ;  /* 0x0000000000007b1d */ /* 0x000fec0000010000 */
[----:B------:R-:W0:Y:S04]  /*1eb0*/  LDS R105, [R27+0x2000] ;  /* 0x002000001b697984 */ /* 0x000e280000000800 */
[----:B------:R-:W1:Y:S04]  /*1ec0*/  LDS R106, [R19+0x2000] ;  /* 0x00200000136a7984 */ /* 0x000e680000000800 */
[----:B------:R-:W2:Y:S04]  /*1ed0*/  LDS R107, [R28+0x2000] ;  /* 0x002000001c6b7984 */ /* 0x000ea80000000800 */
[----:B------:R-:W3:Y:S01]  /*1ee0*/  LDS R104, [R29+0x2000] ;  /* 0x002000001d687984 */ /* 0x000ee20000000800 */
[----:B0-----:R-:W-:-:S02]  /*1ef0*/  FMNMX R105, R105, R124, !PT ;  /* 0x0000007c69697209 */ /* 0x001fc40007800000 */
[----:B-1----:R-:W-:-:S03]  /*1f00*/  FMNMX R106, R106, R125, !PT ;  /* 0x0000007d6a6a7209 */ /* 0x002fc60007800000 */
[----:B------:R-:W-:Y:S01]  /*1f10*/  FADD R68, R98, -R105 ;  /* 0x8000006962447221 */ /* 0x000fe20000000000 */
[----:B--2---:R-:W-:-:S03]  /*1f20*/  FMNMX R107, R107, R118, !PT ;  /* 0x000000766b6b7209 */ /* 0x004fc60007800000 */
[----:B------:R-:W-:Y:S01]  /*1f30*/  FMUL R71, R68, 1.4426950216293334961 ;  /* 0x3fb8aa3b44477820 */ /* 0x000fe20000400000 */
[--C-:B------:R-:W-:Y:S01]  /*1f40*/  FADD R70, R97, -R106.reuse ;  /* 0x8000006a61467221 */ /* 0x100fe20000000000 */
[----:B------:R-:W-:Y:S01]  /*1f50*/  FADD R68, R99, -R105 ;  /* 0x8000006963447221 */ /* 0x000fe20000000000 */
[----:B------:R-:W-:Y:S02]  /*1f60*/  FADD R69, R96, -R106 ;  /* 0x8000006a60457221 */ /* 0x000fe40000000000 */
[----:B------:R-:W-:Y:S01]  /*1f70*/  FMUL R70, R70, 1.4426950216293334961 ;  /* 0x3fb8aa3b46467820 */ /* 0x000fe20000400000 */
[----:B------:R-:W-:Y:S01]  /*1f80*/  FMUL R88, R68, 1.4426950216293334961 ;  /* 0x3fb8aa3b44587820 */ /* 0x000fe20000400000 */
[--C-:B------:R-:W-:Y:S01]  /*1f90*/  FADD R68, R100, -R107.reuse ;  /* 0x8000006b64447221 */ /* 0x100fe20000000000 */
[----:B------:R-:W-:Y:S01]  /*1fa0*/  FMUL R69, R69, 1.4426950216293334961 ;  /* 0x3fb8aa3b45457820 */ /* 0x000fe20000400000 */
[----:B------:R0:W-:Y:S01]  /*1fb0*/  MUFU.EX2 R157, R70 ;  /* 0x00000046009d7308 */ /* 0x0001e20000000800 */
[----:B---3--:R-:W-:Y:S01]  /*1fc0*/  FMNMX R104, R104, R119, !PT ;  /* 0x0000007768687209 */ /* 0x008fe20007800000 */
[----:B0-----:R-:W-:Y:S01]  /*1fd0*/  FMUL R70, R68, 1.4426950216293334961 ;  /* 0x3fb8aa3b44467820 */ /* 0x001fe20000400000 */
[----:B------:R-:W-:-:S05]  /*1fe0*/  FADD R68, R101, -R107 ;  /* 0x8000006b65447221 */ /* 0x000fca0000000000 */
[----:B------:R0:W1:Y:S02]  /*1ff0*/  MUFU.EX2 R176, R69 ;  /* 0x0000004500b07308 */ /* 0x0000640000000800 */
[----:B0-----:R-:W-:Y:S01]  /*2000*/  FMUL R69, R68, 1.4426950216293334961 ;  /* 0x3fb8aa3b44457820 */ /* 0x001fe20000400000 */
[----:B------:R-:W-:-:S05]  /*2010*/  FADD R68, R103, -R104 ;  /* 0x8000006867447221 */ /* 0x000fca0000000000 */
[----:B------:R0:W-:Y:S02]  /*2020*/  MUFU.EX2 R159, R71 ;  /* 0x00000047009f7308 */ /* 0x0001e40000000800 */
[----:B0-----:R-:W-:Y:S01]  /*2030*/  FMUL R71, R68, 1.4426950216293334961 ;  /* 0x3fb8aa3b44477820 */ /* 0x001fe20000400000 */
[----:B------:R-:W-:-:S05]  /*2040*/  FADD R68, R102, -R104 ;  /* 0x8000006866447221 */ /* 0x000fca0000000000 */
[----:B------:R1:W0:Y:S01]  /*2050*/  MUFU.EX2 R178, R88 ;  /* 0x0000005800b27308 */ /* 0x0002220000000800 */
[----:B------:R-:W-:-:S07]  /*2060*/  FMUL R68, R68, 1.4426950216293334961 ;  /* 0x3fb8aa3b44447820 */ /* 0x000fce0000400000 */
[----:B------:R-:W-:Y:S08]  /*2070*/  MUFU.EX2 R101, R70 ;  /* 0x0000004600657308 */ /* 0x000ff00000000800 */
[----:B------:R-:W2:Y:S08]  /*2080*/  MUFU.EX2 R180, R69 ;  /* 0x0000004500b47308 */ /* 0x000eb00000000800 */
[----:B------:R-:W-:Y:S08]  /*2090*/  MUFU.EX2 R103, R71 ;  /* 0x0000004700677308 */ /* 0x000ff00000000800 */
[----:B------:R-:W3:Y:S01]  /*20a0*/  MUFU.EX2 R182, R68 ;  /* 0x0000004400b67308 */ /* 0x000ee20000000800 */
[----:B-1----:R-:W-:Y:S01]  /*20b0*/  FADD R88, R157, R176 ;  /* 0x000000b09d587221 */ /* 0x002fe20000000000 */
[----:B0-----:R-:W-:Y:S01]  /*20c0*/  FADD R89, R159, R178 ;  /* 0x000000b29f597221 */ /* 0x001fe20000000000 */
[----:B--2---:R-:W-:-:S03]  /*20d0*/  FADD R70, R101, R180 ;  /* 0x000000b465467221 */ /* 0x004fc60000000000 */
[----:B------:R-:W0:Y:S04]  /*20e0*/  SHFL.BFLY PT, R91, R88, 0x2, 0x1f ;  /* 0x0c401f00585b7f89 */ /* 0x000e2800000e0000 */
[----:B------:R-:W1:Y:S01]  /*20f0*/  SHFL.BFLY PT, R92, R89, 0x2, 0x1f ;  /* 0x0c401f00595c7f89 */ /* 0x000e6200000e0000 */
[----:B---3--:R-:W-:-:S03]  /*2100*/  FADD R90, R103, R182 ;  /* 0x000000b6675a7221 */ /* 0x008fc60000000000 */
[----:B------:R-:W2:Y:S04]  /*2110*/  SHFL.BFLY PT, R69, R70, 0x2, 0x1f ;  /* 0x0c401f0046457f89 */ /* 0x000ea800000e0000 */
[----:B------:R-:W3:Y:S01]  /*2120*/  SHFL.BFLY PT, R93, R90, 0x2, 0x1f ;  /* 0x0c401f005a5d7f89 */ /* 0x000ee200000e0000 */
[----:B0-----:R-:W-:Y:S01]  /*2130*/  FADD R91, R88, R91 ;  /* 0x0000005b585b7221 */ /* 0x001fe20000000000 */
[----:B-1----:R-:W-:-:S04]  /*2140*/  FADD R92, R89, R92 ;  /* 0x0000005c595c7221 */ /* 0x002fc80000000000 */
[----:B------:R-:W0:Y:S01]  /*2150*/  SHFL.BFLY PT, R68, R91, 0x1, 0x1f ;  /* 0x0c201f005b447f89 */ /* 0x000e2200000e0000 */
[----:B--2---:R-:W-:Y:S01]  /*2160*/  FADD R71, R70, R69 ;  /* 0x0000004546477221 */ /* 0x004fe20000000000 */
[----:B---3--:R-:W-:Y:S02]  /*2170*/  FADD R93, R90, R93 ;  /* 0x0000005d5a5d7221 */ /* 0x008fe40000000000 */
[----:B------:R-:W1:Y:S04]  /*2180*/  SHFL.BFLY PT, R69, R92, 0x1, 0x1f ;  /* 0x0c201f005c457f89 */ /* 0x000e6800000e0000 */
[----:B------:R-:W2:Y:S04]  /*2190*/  SHFL.BFLY PT, R94, R71, 0x1, 0x1f ;  /* 0x0c201f00475e7f89 */ /* 0x000ea800000e0000 */
[----:B------:R-:W3:Y:S01]  /*21a0*/  SHFL.BFLY PT, R88, R93, 0x1, 0x1f ;  /* 0x0c201f005d587f89 */ /* 0x000ee200000e0000 */
[----:B0-----:R-:W-:Y:S01]  /*21b0*/  FADD R96, R91, R68 ;  /* 0x000000445b607221 */ /* 0x001fe20000000000 */
[----:B------:R-:W-:Y:S01]  /*21c0*/  BAR.SYNC.DEFER_BLOCKING 0x0 ;  /* 0x0000000000007b1d */ /* 0x000fe20000010000 */
[----:B-1----:R-:W-:Y:S01]  /*21d0*/  FADD R89, R92, R69 ;  /* 0x000000455c597221 */ /* 0x002fe20000000000 */
[----:B--2---:R-:W-:Y:S01]  /*21e0*/  FADD R94, R71, R94 ;  /* 0x0000005e475e7221 */ /* 0x004fe20000000000 */
[----:B---3--:R-:W-:-:S03]  /*21f0*/  FADD R95, R93, R88 ;  /* 0x000000585d5f7221 */ /* 0x008fc60000000000 */
[----:B------:R-:W-:Y:S04]  /*2200*/  @P0 STS [R33+0x2000], R96 ;  /* 0x0020006021000388 */ /* 0x000fe80000000800 */
[----:B------:R-:W-:Y:S04]  /*2210*/  @P0 STS [R30+0x2000], R89 ;  /* 0x002000591e000388 */ /* 0x000fe80000000800 */
[----:B------:R-:W-:Y:S04]  /*2220*/  @P0 STS [R31+0x2000], R94 ;  /* 0x0020005e1f000388 */ /* 0x000fe80000000800 */
[----:B------:R-:W-:Y:S01]  /*2230*/  @P0 STS [R32+0x2000], R95 ;  /* 0x0020005f20000388 */ /* 0x000fe20000000800 */
[----:B------:R-:W-:Y:S06]  /*2240*/  BAR.SYNC.DEFER_BLOCKING 0x0 ;  /* 0x0000000000007b1d */ /* 0x000fec0000010000 */
[----:B------:R-:W0:Y:S04]  /*2250*/  @!P6 LDS R7, [R17+0x2000] ;  /* 0x002000001107e984 */ /* 0x000e280000000800 */
[----:B0-----:R-:W0:Y:S02]  /*2260*/  SHFL.BFLY PT, R68, R7, 0x2, 0x1f ;  /* 0x0c401f0007447f89 */ /* 0x001e2400000e0000 */
[----:B0-----:R-:W-:-:S05]  /*2270*/  FADD R92, R7, R68 ;  /* 0x00000044075c7221 */ /* 0x001fca0000000000 */
[----:B------:R-:W0:Y:S02]  /*2280*/  SHFL.BFLY PT, R69, R92, 0x1, 0x1f ;  /* 0x0c201f005c457f89 */ /* 0x000e2400000e0000 */
[----:B0-----:R-:W-:-:S05]  /*2290*/  FADD R98, R92, R69 ;  /* 0x000000455c627221 */ /* 0x001fca0000000000 */
[----:B------:R0:W-:Y:S01]  /*22a0*/  @P0 STS [R17+0x2000], R98 ;  /* 0x0020006211000388 */ /* 0x0001e20000000800 */
[----:B------:R-:W-:Y:S01]  /*22b0*/  BAR.SYNC.DEFER_BLOCKING 0x0 ;  /* 0x0000000000007b1d */ /* 0x000fe20000010000 */
[----:B------:R-:W-:-:S04]  /*22c0*/  IMAD.WIDE R68, R23, 0x2, R114 ;  /* 0x0000000217447825 */ /* 0x000fc800078e0272 */
[----:B------:R-:W-:-:S04]  /*22d0*/  IMAD.WIDE R70, R23, 0x2, R112 ;  /* 0x0000000217467825 */ /* 0x000fc800078e0270 */
[----:B------:R-:W-:-:S04]  /*22e0*/  IMAD.WIDE R88, R23, 0x2, R40 ;  /* 0x0000000217587825 */ /* 0x000fc800078e0228 */
[----:B------:R-:W-:-:S04]  /*22f0*/  IMAD.WIDE R90, R23, 0x2, R42 ;  /* 0x00000002175a7825 */ /* 0x000fc800078e022a */
[----:B------:R-:W-:-:S04]  /*2300*/  IMAD.WIDE R92, R23, 0x2, R44 ;  /* 0x00000002175c7825 */ /* 0x000fc800078e022c */
[C---:B------:R-:W-:Y:S01]  /*2310*/  IMAD.WIDE R94, R23.reuse, 0x2, R46 ;  /* 0x00000002175e7825 */ /* 0x040fe200078e022e */
[----:B------:R1:W2:Y:S03]  /*2320*/  LDG.E.U16 R100, desc[UR10][R68.64] ;  /* 0x0000000a44647981 */ /* 0x0002a6000c1e1500 */
[C---:B------:R-:W-:Y:S01]  /*2330*/  IMAD.WIDE R96, R23.reuse, 0x2, R48 ;  /* 0x0000000217607825 */ /* 0x040fe200078e0230 */
[----:B------:R3:W4:Y:S03]  /*2340*/  LDG.E.U16 R102, desc[UR10][R70.64] ;  /* 0x0000000a46667981 */ /* 0x000726000c1e1500 */
[C---:B0-----:R-:W-:Y:S01]  /*2350*/  IMAD.WIDE R98, R23.reuse, 0x2, R56 ;  /* 0x0000000217627825 */ /* 0x041fe200078e0238 */
[----:B------:R0:W5:Y:S03]  /*2360*/  LDG.E.U16 R156, desc[UR10][R88.64] ;  /* 0x0000000a589c7981 */ /* 0x000166000c1e1500 */
[C---:B-1----:R-:W-:Y:S01]  /*2370*/  IMAD.WIDE R68, R23.reuse, 0x2, R50 ;  /* 0x0000000217447825 */ /* 0x042fe200078e0232 */
[----:B------:R1:W5:Y:S03]  /*2380*/  LDG.E.U16 R158, desc[UR10][R90.64] ;  /* 0x0000000a5a9e7981 */ /* 0x000366000c1e1500 */
[C---:B---3--:R-:W-:Y:S01]  /*2390*/  IMAD.WIDE R70, R23.reuse, 0x2, R52 ;  /* 0x0000000217467825 */ /* 0x048fe200078e0234 */
[----:B------:R3:W5:Y:S03]  /*23a0*/  LDG.E.U16 R160, desc[UR10][R92.64] ;  /* 0x0000000a5ca07981 */ /* 0x000766000c1e1500 */
[C---:B0-----:R-:W-:Y:S01]  /*23b0*/  IMAD.WIDE R88, R23.reuse, 0x2, R54 ;  /* 0x0000000217587825 */ /* 0x041fe200078e0236 */
[----:B------:R0:W5:Y:S03]  /*23c0*/  LDG.E.U16 R162, desc[UR10][R94.64] ;  /* 0x0000000a5ea27981 */ /* 0x000166000c1e1500 */
[C---:B-1----:R-:W-:Y:S01]  /*23d0*/  IMAD.WIDE R90, R23.reuse, 0x2, R58 ;  /* 0x00000002175a7825 */ /* 0x042fe200078e023a */
[----:B------:R1:W5:Y:S03]  /*23e0*/  LDG.E.U16 R164, desc[UR10][R96.64] ;  /* 0x0000000a60a47981 */ /* 0x000366000c1e1500 */
[C---:B---3--:R-:W-:Y:S01]  /*23f0*/  IMAD.WIDE R92, R23.reuse, 0x2, R60 ;  /* 0x00000002175c7825 */ /* 0x048fe200078e023c */
[----:B------:R3:W5:Y:S03]  /*2400*/  LDG.E.U16 R166, desc[UR10][R68.64] ;  /* 0x0000000a44a67981 */ /* 0x000766000c1e1500 */
[C---:B0-----:R-:W-:Y:S01]  /*2410*/  IMAD.WIDE R94, R23.reuse, 0x2, R62 ;  /* 0x00000002175e7825 */ /* 0x041fe200078e023e */
[----:B------:R-:W5:Y:S03]  /*2420*/  LDG.E.U16 R70, desc[UR10][R70.64] ;  /* 0x0000000a46467981 */ /* 0x000f66000c1e1500 */
[C---:B-1----:R-:W-:Y:S01]  /*2430*/  IMAD.WIDE R96, R23.reuse, 0x2, R64 ;  /* 0x0000000217607825 */ /* 0x042fe200078e0240 */
[----:B------:R-:W5:Y:S03]  /*2440*/  LDG.E.U16 R88, desc[UR10][R88.64] ;  /* 0x0000000a58587981 */ /* 0x000f66000c1e1500 */
[----:B---3--:R-:W-:Y:S01]  /*2450*/  IMAD.WIDE R68, R23, 0x2, R66 ;  /* 0x0000000217447825 */ /* 0x008fe200078e0242 */
[----:B------:R-:W3:Y:S04]  /*2460*/  LDG.E.U16 R168, desc[UR10][R98.64] ;  /* 0x0000000a62a87981 */ /* 0x000ee8000c1e1500 */
[----:B------:R-:W3:Y:S04]  /*2470*/  LDG.E.U16 R90, desc[UR10][R90.64] ;  /* 0x0000000a5a5a7981 */ /* 0x000ee8000c1e1500 */
[----:B------:R-:W3:Y:S04]  /*2480*/  LDG.E.U16 R92, desc[UR10][R92.64] ;  /* 0x0000000a5c5c7981 */ /* 0x000ee8000c1e1500 */
[----:B------:R-:W3:Y:S04]  /*2490*/  LDG.E.U16 R170, desc[UR10][R94.64] ;  /* 0x0000000a5eaa7981 */ /* 0x000ee8000c1e1500 */
[----:B------:R0:W3:Y:S04]  /*24a0*/  LDG.E.U16 R172, desc[UR10][R96.64] ;  /* 0x0000000a60ac7981 */ /* 0x0000e8000c1e1500 */
[----:B------:R-:W3:Y:S04]  /*24b0*/  LDG.E.U16 R174, desc[UR10][R68.64] ;  /* 0x0000000a44ae7981 */ /* 0x000ee8000c1e1500 */
[----:B------:R-:W-:Y:S04]  /*24c0*/  LDS R108, [R19+0x2000] ;  /* 0x00200000136c7984 */ /* 0x000fe80000000800 */
[----:B------:R-:W-:Y:S04]  /*24d0*/  LDS R109, [R27+0x2000] ;  /* 0x002000001b6d7984 */ /* 0x000fe80000000800 */
[----:B------:R-:W-:Y:S04]  /*24e0*/  LDS R110, [R28+0x2000] ;  /* 0x002000001c6e7984 */ /* 0x000fe80000000800 */
[----:B------:R-:W-:Y:S01]  /*24f0*/  LDS R111, [R29+0x2000] ;  /* 0x002000001d6f7984 */ /* 0x000fe20000000800 */
[----:B------:R-:W-:Y:S01]  /*2500*/  BAR.SYNC.DEFER_BLOCKING 0x0 ;  /* 0x0000000000007b1d */ /* 0x000fe20000010000 */
[----:B0-----:R-:W-:-:S02]  /*2510*/  F2FP.BF16.F32.PACK_AB R96, R176, R157 ;  /* 0x0000009db060723e */ /* 0x001fc400000010ff */
[----:B------:R-:W-:Y:S02]  /*2520*/  F2FP.BF16.F32.PACK_AB R97, R178, R159 ;  /* 0x0000009fb261723e */ /* 0x000fe400000010ff */
[----:B------:R-:W-:Y:S02]  /*2530*/  F2FP.BF16.F32.PACK_AB R98, R180, R101 ;  /* 0x00000065b462723e */ /* 0x000fe400000010ff */
[----:B------:R-:W-:Y:S01]  /*2540*/  F2FP.BF16.F32.PACK_AB R99, R182, R103 ;  /* 0x00000067b663723e */ /* 0x000fe200000010ff */
[----:B------:R-:W-:-:S04]  /*2550*/  UIADD3 UR4, UP0, UPT, UR4, 0x20, URZ ;  /* 0x0000002004047890 */ /* 0x000fc8000ff1e0ff */
[----:B------:R-:W-:Y:S02]  /*2560*/  UIADD3.X UR5, UPT, UPT, URZ, UR5, URZ, UP0, !UPT ;  /* 0x00000005ff057290 */ /* 0x000fe400087fe4ff */
[----:B------:R-:W-:Y:S01]  /*2570*/  ISETP.LE.U32.AND P1, PT, R8, UR4, PT ;  /* 0x0000000408007c0c */ /* 0x000fe2000bf23070 */
[----:B--2---:R-:W-:Y:S04]  /*2580*/  STS.U16 [R5+UR6+0x2000], R100 ;  /* 0x0020006405007988 */ /* 0x004fe80008000406 */
[----:B----4-:R-:W-:Y:S04]  /*2590*/  STS.U16 [R5+UR6+0x2200], R102 ;  /* 0x0022006605007988 */ /* 0x010fe80008000406 */
[----:B-----5:R-:W-:Y:S04]  /*25a0*/  STS.U16 [R5+UR6+0x2400], R156 ;  /* 0x0024009c05007988 */ /* 0x020fe80008000406 */
[----:B------:R-:W-:Y:S04]  /*25b0*/  STS.U16 [R5+UR6+0x2600], R158 ;  /* 0x0026009e05007988 */ /* 0x000fe80008000406 */
[----:B------:R-:W-:Y:S04]  /*25c0*/  STS.U16 [R5+UR6+0x2800], R160 ;  /* 0x002800a005007988 */ /* 0x000fe80008000406 */
[----:B------:R-:W-:Y:S04]  /*25d0*/  STS.U16 [R5+UR6+0x2a00], R162 ;  /* 0x002a00a205007988 */ /* 0x000fe80008000406 */
[----:B------:R-:W-:Y:S04]  /*25e0*/  STS.U16 [R5+UR6+0x2c00], R164 ;  /* 0x002c00a405007988 */ /* 0x000fe80008000406 */
[----:B------:R-:W-:Y:S04]  /*25f0*/  STS.U16 [R5+UR6+0x2e00], R166 ;  /* 0x002e00a605007988 */ /* 0x000fe80008000406 */
[----:B------:R-:W-:Y:S04]  /*2600*/  STS.U16 [R5+UR6+0x3000], R70 ;  /* 0x0030004605007988 */ /* 0x000fe80008000406 */
[----:B------:R0:W-:Y:S04]  /*2610*/  STS.U16 [R5+UR6+0x3200], R88 ;  /* 0x0032005805007988 */ /* 0x0001e80008000406 */
[----:B---3--:R-:W-:Y:S04]  /*2620*/  STS.U16 [R5+UR6+0x3400], R168 ;  /* 0x003400a805007988 */ /* 0x008fe80008000406 */
[----:B------:R-:W-:Y:S04]  /*2630*/  STS.U16 [R5+UR6+0x3600], R90 ;  /* 0x0036005a05007988 */ /* 0x000fe80008000406 */
[----:B------:R-:W-:Y:S04]  /*2640*/  STS.U16 [R5+UR6+0x3800], R92 ;  /* 0x0038005c05007988 */ /* 0x000fe80008000406 */
[----:B------:R-:W-:Y:S04]  /*2650*/  STS.U16 [R5+UR6+0x3a00], R170 ;  /* 0x003a00aa05007988 */ /* 0x000fe80008000406 */
[----:B------:R-:W-:Y:S04]  /*2660*/  STS.U16 [R5+UR6+0x3c00], R172 ;  /* 0x003c00ac05007988 */ /* 0x000fe80008000406 */
[----:B------:R-:W-:Y:S04]  /*2670*/  STS.U16 [R5+UR6+0x3e00], R174 ;  /* 0x003e00ae05007988 */ /* 0x000fe80008000406 */
[----:B------:R1:W-:Y:S01]  /*2680*/  STSM.16.M88.4 [R12+0x4000], R96 ;  /* 0x004000600c007844 */ /* 0x0003e20000000200 */
[----:B------:R-:W-:Y:S01]  /*2690*/  BAR.SYNC.DEFER_BLOCKING 0x0 ;  /* 0x0000000000007b1d */ /* 0x000fe20000010000 */
[----:B0-----:R-:W-:-:S04]  /*26a0*/  FADD R88, -R106, R125 ;  /* 0x0000007d6a587221 */ /* 0x001fc80000000100 */
[----:B------:R-:W-:Y:S01]  /*26b0*/  FMUL R101, R88, 1.4426950216293334961 ;  /* 0x3fb8aa3b58657820 */ /* 0x000fe20000400000 */
[----:B------:R-:W-:-:S04]  /*26c0*/  FADD R100, -R105, R124 ;  /* 0x0000007c69647221 */ /* 0x000fc80000000100 */
[----:B------:R-:W-:Y:S01]  /*26d0*/  FMUL R125, R100, 1.4426950216293334961 ;  /* 0x3fb8aa3b647d7820 */ /* 0x000fe20000400000 */
[----:B------:R-:W-:Y:S04]  /*26e0*/  LDSM.16.M88.4 R92, [R34+UR6+0x4000] ;  /* 0x00400006225c783b */ /* 0x000fe80008000200 */
[----:B------:R-:W0:Y:S04]  /*26f0*/  LDSM.16.M88.4 R68, [R14+0x2000] ;  /* 0x002000000e44783b */ /* 0x000e280000000200 */
[----:B------:R-:W2:Y:S01]  /*2700*/  LDSM.16.M88.4 R88, [R14+0x3000] ;  /* 0x003000000e58783b */ /* 0x000ea20000000200 */
[----:B------:R-:W-:Y:S01]  /*2710*/  FADD R100, -R107, R118 ;  /* 0x000000766b647221 */ /* 0x000fe20000000100 */
[----:B------:R3:W4:Y:S03]  /*2720*/  MUFU.EX2 R124, R101 ;  /* 0x00000065007c7308 */ /* 0x0007260000000800 */
[----:B-1----:R-:W-:-:S05]  /*2730*/  FMUL R97, R100, 1.4426950216293334961 ;  /* 0x3fb8aa3b64617820 */ /* 0x002fca0000400000 */
[----:B------:R-:W1:Y:S01]  /*2740*/  MUFU.EX2 R125, R125 ;  /* 0x0000007d007d7308 */ /* 0x000e620000000800 */
[----:B---3--:R-:W3:Y:S01]  /*2750*/  LDSM.16.M88.4 R100, [R34+UR6+0x4400] ;  /* 0x004400062264783b */ /* 0x008ee20008000200 */
[----:B------:R-:W-:-:S04]  /*2760*/  FADD R96, -R104, R119 ;  /* 0x0000007768607221 */ /* 0x000fc80000000100 */
[----:B------:R-:W-:Y:S01]  /*2770*/  FMUL R118, R96, 1.4426950216293334961 ;  /* 0x3fb8aa3b60767820 */ /* 0x000fe20000400000 */
[C---:B----4-:R-:W-:Y:S01]  /*2780*/  FMUL R84, R124.reuse, R84 ;  /* 0x000000547c547220 */ /* 0x050fe20000400000 */
[C---:B------:R-:W-:Y:S01]  /*2790*/  FMUL R85, R124.reuse, R85 ;  /* 0x000000557c557220 */ /* 0x040fe20000400000 */
[C---:B------:R-:W-:Y:S01]  /*27a0*/  FMUL R76, R124.reuse, R76 ;  /* 0x0000004c7c4c7220 */ /* 0x040fe20000400000 */
[----:B------:R-:W-:Y:S01]  /*27b0*/  FMUL R77, R124, R77 ;  /* 0x0000004d7c4d7220 */ /* 0x000fe20000400000 */
[----:B------:R4:W5:Y:S01]  /*27c0*/  MUFU.EX2 R156, R97 ;  /* 0x00000061009c7308 */ /* 0x0009620000000800 */
[C---:B-1----:R-:W-:Y:S01]  /*27d0*/  FMUL R86, R125.reuse, R86 ;  /* 0x000000567d567220 */ /* 0x042fe20000400000 */
[C---:B------:R-:W-:Y:S01]  /*27e0*/  FMUL R87, R125.reuse, R87 ;  /* 0x000000577d577220 */ /* 0x040fe20000400000 */
[C---:B------:R-:W-:Y:S01]  /*27f0*/  FMUL R78, R125.reuse, R78 ;  /* 0x0000004e7d4e7220 */ /* 0x040fe20000400000 */
[----:B------:R-:W-:-:S04]  /*2800*/  FMUL R79, R125, R79 ;  /* 0x0000004f7d4f7220 */ /* 0x000fc80000400000 */
[----:B------:R-:W1:Y:S01]  /*2810*/  MUFU.EX2 R157, R118 ;  /* 0x00000076009d7308 */ /* 0x000e620000000800 */
[----:B----4-:R-:W4:Y:S01]  /*2820*/  LDSM.16.M88.4 R96, [R38+UR6+0x4000] ;  /* 0x004000062660783b */ /* 0x010f220008000200 */
[C---:B0-----:R-:W-:Y:S08]  /*2830*/  HMMA.16816.F32.BF16 R84, R92.reuse, R68, R84 ;  /* 0x000000445c54723c */ /* 0x041ff00000041854 */
[----:B--2---:R-:W-:Y:S01]  /*2840*/  HMMA.16816.F32.BF16 R76, R92, R88, R76 ;  /* 0x000000585c4c723c */ /* 0x004fe2000004184c */
[----:B------:R-:W0:Y:S01]  /*2850*/  LDSM.16.M88.4 R92, [R38+UR6+0x4400] ;  /* 0x00440006265c783b */ /* 0x000e220008000200 */
[C---:B-----5:R-:W-:Y:S01]  /*2860*/  FMUL R72, R156.reuse, R72 ;  /* 0x000000489c487220 */ /* 0x060fe20000400000 */
[----:B------:R-:W-:Y:S01]  /*2870*/  FMUL R73, R156, R73 ;  /* 0x000000499c497220 */ /* 0x000fe20000400000 */
[C---:B-1----:R-:W-:Y:S01]  /*2880*/  FMUL R74, R157.reuse, R74 ;  /* 0x0000004a9d4a7220 */ /* 0x042fe20000400000 */
[----:B------:R-:W-:-:S07]  /*2890*/  FMUL R75, R157, R75 ;  /* 0x0000004b9d4b7220 */ /* 0x000fce0000400000 */
[C---:B---3--:R-:W-:Y:S01]  /*28a0*/  HMMA.16816.F32.BF16 R72, R100.reuse, R68, R72 ;  /* 0x000000446448723c */ /* 0x048fe20000041848 */
[C---:B------:R-:W-:Y:S01]  /*28b0*/  FMUL R80, R156.reuse, R80 ;  /* 0x000000509c507220 */ /* 0x040fe20000400000 */
[----:B------:R-:W-:Y:S01]  /*28c0*/  FMUL R81, R156, R81 ;  /* 0x000000519c517220 */ /* 0x000fe20000400000 */
[C---:B------:R-:W-:Y:S01]  /*28d0*/  FMUL R82, R157.reuse, R82 ;  /* 0x000000529d527220 */ /* 0x040fe20000400000 */
[----:B------:R-:W-:Y:S01]  /*28e0*/  FMUL R83, R157, R83 ;  /* 0x000000539d537220 */ /* 0x000fe20000400000 */
[----:B------:R-:W1:Y:S06]  /*28f0*/  LDC R68, c[0x0][0x3d4] ;  /* 0x0000f500ff447b82 */ /* 0x000e6c0000000800 */
[----:B------:R-:W-:Y:S02]  /*2900*/  HMMA.16816.F32.BF16 R80, R100, R88, R80 ;  /* 0x000000586450723c */ /* 0x000fe40000041850 */
[----:B------:R-:W2:Y:S06]  /*2910*/  LDC R69, c[0x0][0x3c4] ;  /* 0x0000f100ff457b82 */ /* 0x000eac0000000800 */
[-C--:B----4-:R-:W-:Y:S08]  /*2920*/  HMMA.16816.F32.BF16 R84, R96, R70.reuse, R84 ;  /* 0x000000466054723c */ /* 0x090ff00000041854 */
[----:B0-----:R-:W-:Y:S01]  /*2930*/  HMMA.16816.F32.BF16 R72, R92, R70, R72 ;  /* 0x000000465c48723c */ /* 0x001fe20000041848 */
[----:B------:R-:W-:-:S05]  /*2940*/  IMAD.U32 R70, RZ, RZ, UR5 ;  /* 0x00000005ff467e24 */ /* 0x000fca000f8e00ff */
[----:B------:R-:W-:Y:S02]  /*2950*/  ISETP.GE.U32.AND.EX P1, PT, R70, RZ, PT, P1 ;  /* 0x000000ff4600720c */ /* 0x000fe40003f26110 */
[-C--:B------:R-:W-:Y:S01]  /*2960*/  HMMA.16816.F32.BF16 R76, R96, R90.reuse, R76 ;  /* 0x0000005a604c723c */ /* 0x080fe2000004184c */
[----:B------:R-:W-:Y:S01]  /*2970*/  FFMA2 R154, R154.F32x2.HI_LO, R124.F32x2.HI_LO, R108.F32x2.HI_LO ;  /* 0x0000007c9a9a7249 */ /* 0x000fe2000000006c */
[----:B-1----:R-:W-:Y:S01]  /*2980*/  LEA R23, R68, R23, 0x5 ;  /* 0x0000001744177211 */ /* 0x002fe200078e28ff */
[----:B------:R-:W-:Y:S02]  /*2990*/  FFMA2 R152, R152.F32x2.HI_LO, R156.F32x2.HI_LO, R110.F32x2.HI_LO ;  /* 0x0000009c98987249 */ /* 0x000fe4000000006e */
[----:B--2---:R-:W-:Y:S01]  /*29a0*/  IMAD R22, R69, 0x20, R22 ;  /* 0x0000002045167824 */ /* 0x004fe200078e0216 */
[----:B------:R-:W-:Y:S02]  /*29b0*/  MOV R119, R104 ;  /* 0x0000006800777202 */ /* 0x000fe40000000f00 */
[----:B------:R-:W-:Y:S01]  /*29c0*/  HMMA.16816.F32.BF16 R80, R92, R90, R80 ;  /* 0x0000005a5c50723c */ /* 0x000fe20000041850 */
[----:B------:R-:W-:-:S02]  /*29d0*/  IMAD.MOV.U32 R125, RZ, RZ, R106 ;  /* 0x000000ffff7d7224 */ /* 0x000fc400078e006a */
[----:B------:R-:W-:Y:S02]  /*29e0*/  IMAD.MOV.U32 R124, RZ, RZ, R105 ;  /* 0x000000ffff7c7224 */ /* 0x000fe400078e0069 */
[----:B------:R-:W-:Y:S01]  /*29f0*/  IMAD.MOV.U32 R118, RZ, RZ, R107 ;  /* 0x000000ffff767224 */ /* 0x000fe200078e006b */
[----:B------:R-:W-:-:S14]  /*2a00*/  @!P1 BRA `(.L_x_1) ;  /* 0xffffffe800bc9947 */ /* 0x000fdc000383ffff */
.L_x_0:
[C---:B------:R-:W-:Y:S01]  /*2a10*/  FSETP.GT.AND P3, PT, |R155|.reuse, 8.50705917302346158658e+37, PT ;  /* 0x7e8000009b00780b */ /* 0x040fe20003f64200 */
[----:B------:R-:W-:Y:S01]  /*2a20*/  IMAD.SHL.U32 R5, R0, 0x10, RZ ;  /* 0x0000001000057824 */ /* 0x000fe200078e00ff */
[C---:B------:R-:W-:Y:S01]  /*2a30*/  FSETP.GEU.AND P4, PT, |R155|.reuse, 1.175494350822287508e-38, PT ;  /* 0x008000009b00780b */ /* 0x040fe20003f8e200 */
[C---:B------:R-:W-:Y:S01]  /*2a40*/  FMUL R0, R155.reuse, 8388608 ;  /* 0x4b0000009b007820 */ /* 0x040fe20000400000 */
[----:B------:R-:W-:Y:S01]  /*2a50*/  FSETP.GEU.AND P6, PT, R155, 1.175494350822287508e-38, PT ;  /* 0x008000009b00780b */ /* 0x000fe20003fce000 */
[----:B------:R-:W-:Y:S01]  /*2a60*/  BAR.SYNC.DEFER_BLOCKING 0x0 ;  /* 0x0000000000007b1d */ /* 0x000fe20000010000 */
[----:B------:R-:W-:Y:S02]  /*2a70*/  FSETP.GT.AND P2, PT, |R154|, 8.50705917302346158658e+37, PT ;  /* 0x7e8000009a00780b */ /* 0x000fe40003f44200 */
[----:B------:R-:W-:Y:S01]  /*2a80*/  FSEL R35, R0, R155, !P6 ;  /* 0x0000009b00237208 */ /* 0x000fe20007000000 */
[C---:B------:R-:W-:Y:S01]  /*2a90*/  FMUL R0, R154.reuse, 8388608 ;  /* 0x4b0000009a007820 */ /* 0x040fe20000400000 */
[C---:B------:R-:W-:Y:S01]  /*2aa0*/  FSETP.GEU.AND P1, PT, |R154|.reuse, 1.175494350822287508e-38, PT ;  /* 0x008000009a00780b */ /* 0x040fe20003f2e200 */
[----:B------:R-:W0:Y:S01]  /*2ab0*/  LDCU.64 UR4, c[0x0][0x3e0] ;  /* 0x00007c00ff0477ac */ /* 0x000e220008000a00 */
[----:B------:R-:W-:Y:S01]  /*2ac0*/  LOP3.LUT R5, R5, 0x70, RZ, 0xc0, !PT ;  /* 0x0000007005057812 */ /* 0x000fe200078ec0ff */
[----:B------:R-:W-:Y:S01]  /*2ad0*/  @P3 FMUL R155, R155, 0.25 ;  /* 0x3e8000009b9b3820 */ /* 0x000fe20000400000 */
[----:B------:R-:W-:Y:S01]  /*2ae0*/  FSETP.GEU.AND P0, PT, R154, 1.175494350822287508e-38, PT ;  /* 0x008000009a00780b */ /* 0x000fe20003f0e000 */
[----:B------:R-:W-:Y:S01]  /*2af0*/  @P3 FMUL R79, R79, 0.25 ;  /* 0x3e8000004f4f3820 */ /* 0x000fe20000400000 */
[----:B------:R-:W-:Y:S01]  /*2b00*/  @P3 FMUL R78, R78, 0.25 ;  /* 0x3e8000004e4e3820 */ /* 0x000fe20000400000 */
[----:B------:R-:W-:Y:S01]  /*2b10*/  @!P4 FMUL R155, R155, 16777216 ;  /* 0x4b8000009b9bc820 */ /* 0x000fe20000400000 */
[----:B------:R-:W-:Y:S01]  /*2b20*/  VIADD R7, R5, UR6 ;  /* 0x0000000605077c36 */ /* 0x000fe20008000000 */
[----:B------:R-:W-:Y:S01]  /*2b30*/  FSEL R33, R0, R154, !P0 ;  /* 0x0000009a00217208 */ /* 0x000fe20004000000 */
[----:B------:R-:W-:Y:S01]  /*2b40*/  @P2 FMUL R154, R154, 0.25 ;  /* 0x3e8000009a9a2820 */ /* 0x000fe20000400000 */
[----:B------:R-:W1:Y:S01]  /*2b50*/  MUFU.RCP R5, R155 ;  /* 0x0000009b00057308 */ /* 0x000e620000001000 */
[----:B------:R-:W-:Y:S01]  /*2b60*/  @P3 FMUL R87, R87, 0.25 ;  /* 0x3e80000057573820 */ /* 0x000fe20000400000 */
[----:B------:R-:W-:Y:S01]  /*2b70*/  LEA.HI R40, R4, R7, RZ, 0x1f ;  /* 0x0000000704287211 */ /* 0x000fe200078ff8ff */
[----:B------:R-:W-:Y:S01]  /*2b80*/  @P3 FMUL R86, R86, 0.25 ;  /* 0x3e80000056563820 */ /* 0x000fe20000400000 */
[----:B------:R-:W-:Y:S01]  /*2b90*/  FSEL R7, RZ, -23, P6 ;  /* 0xc1b80000ff077808 */ /* 0x000fe20003000000 */
[----:B------:R-:W-:Y:S01]  /*2ba0*/  @!P1 FMUL R154, R154, 16777216 ;  /* 0x4b8000009a9a9820 */ /* 0x000fe20000400000 */
[----:B------:R-:W-:Y:S01]  /*2bb0*/  FSETP.GT.AND P6, PT, |R153|, 8.50705917302346158658e+37, PT ;  /* 0x7e8000009900780b */ /* 0x000fe20003fc4200 */
[----:B------:R-:W-:Y:S01]  /*2bc0*/  @!P4 FMUL R79, R79, 16777216 ;  /* 0x4b8000004f4fc820 */ /* 0x000fe20000400000 */
[----:B------:R-:W-:Y:S01]  /*2bd0*/  @!P4 FMUL R78, R78, 16777216 ;  /* 0x4b8000004e4ec820 */ /* 0x000fe20000400000 */
[----:B------:R-:W-:Y:S01]  /*2be0*/  @!P4 FMUL R87, R87, 16777216 ;  /* 0x4b8000005757c820 */ /* 0x000fe20000400000 */
[----:B------:R-:W-:Y:S01]  /*2bf0*/  @!P4 FMUL R86, R86, 16777216 ;  /* 0x4b8000005656c820 */ /* 0x000fe20000400000 */
[----:B------:R-:W2:Y:S01]  /*2c00*/  MUFU.RCP R11, R154 ;  /* 0x0000009a000b7308 */ /* 0x000ea20000001000 */
[C---:B------:R-:W-:Y:S01]  /*2c10*/  FSETP.GEU.AND P4, PT, |R153|.reuse, 1.175494350822287508e-38, PT ;  /* 0x008000009900780b */ /* 0x040fe20003f8e200 */
[C---:B------:R-:W-:Y:S01]  /*2c20*/  FMUL R0, R153.reuse, 8388608 ;  /* 0x4b00000099007820 */ /* 0x040fe20000400000 */
[----:B------:R-:W-:Y:S01]  /*2c30*/  FSETP.GEU.AND P3, PT, R153, 1.175494350822287508e-38, PT ;  /* 0x008000009900780b */ /* 0x000fe20003f6e000 */
[----:B------:R-:W-:-:S02]  /*2c40*/  VIADD R4, R33, 0xc0cafb0d ;  /* 0xc0cafb0d21047836 */ /* 0x000fc40000000000 */
[----:B------:R-:W-:Y:S01]  /*2c50*/  @P2 FMUL R77, R77, 0.25 ;  /* 0x3e8000004d4d2820 */ /* 0x000fe20000400000 */
[C---:B-1----:R-:W-:Y:S01]  /*2c60*/  FMUL R23, R5.reuse, R79 ;  /* 0x0000004f05177220 */ /* 0x042fe20000400000 */
[C---:B------:R-:W-:Y:S01]  /*2c70*/  FMUL R25, R5.reuse, R78 ;  /* 0x0000004e05197220 */ /* 0x040fe20000400000 */
[C---:B------:R-:W-:Y:S01]  /*2c80*/  FMUL R30, R5.reuse, R87 ;  /* 0x00000057051e7220 */ /* 0x040fe20000400000 */
[----:B------:R-:W-:Y:S01]  /*2c90*/  FMUL R32, R5, R86 ;  /* 0x0000005605207220 */ /* 0x000fe20000400000 */
[----:B------:R-:W-:Y:S01]  /*2ca0*/  @P2 FMUL R76, R76, 0.25 ;  /* 0x3e8000004c4c2820 */ /* 0x000fe20000400000 */
[----:B------:R-:W-:Y:S01]  /*2cb0*/  @P2 FMUL R85, R85, 0.25 ;  /* 0x3e80000055552820 */ /* 0x000fe20000400000 */
[----:B------:R-:W-:Y:S01]  /*2cc0*/  @P2 FMUL R84, R84, 0.25 ;  /* 0x3e80000054542820 */ /* 0x000fe20000400000 */
[----:B------:R-:W-:Y:S01]  /*2cd0*/  FSEL R57, R0, R153, !P3 ;  /* 0x0000009900397208 */ /* 0x000fe20005800000 */
[----:B------:R-:W-:Y:S02]  /*2ce0*/  VIADD R5, R35, 0xc0cafb0d ;  /* 0xc0cafb0d23057836 */ /* 0x000fe40000000000 */
[----:B------:R-:W-:Y:S01]  /*2cf0*/  @P6 FMUL R153, R153, 0.25 ;  /* 0x3e80000099996820 */ /* 0x000fe20000400000 */
[----:B------:R-:W-:Y:S01]  /*2d00*/  LOP3.LUT R4, R4, 0xff800000, RZ, 0xc0, !PT ;  /* 0xff80000004047812 */ /* 0x000fe200078ec0ff */
[----:B------:R-:W-:Y:S01]  /*2d10*/  @!P1 FMUL R77, R77, 16777216 ;  /* 0x4b8000004d4d9820 */ /* 0x000fe20000400000 */
[----:B------:R-:W-:Y:S01]  /*2d20*/  FSEL R0, RZ, -23, P0 ;  /* 0xc1b80000ff007808 */ /* 0x000fe20000000000 */
[----:B------:R-:W-:Y:S01]  /*2d30*/  @!P1 FMUL R76, R76, 16777216 ;  /* 0x4b8000004c4c9820 */ /* 0x000fe20000400000 */
[----:B------:R-:W-:Y:S01]  /*2d40*/  @!P1 FMUL R85, R85, 16777216 ;  /* 0x4b80000055559820 */ /* 0x000fe20000400000 */
[----:B------:R-:W-:Y:S01]  /*2d50*/  @!P1 FMUL R84, R84, 16777216 ;  /* 0x4b80000054549820 */ /* 0x000fe20000400000 */
[----:B------:R-:W-:Y:S01]  /*2d60*/  LOP3.LUT R8, R5, 0xff800000, RZ, 0xc0, !PT ;  /* 0xff80000005087812 */ /* 0x000fe200078ec0ff */
[----:B------:R-:W-:Y:S01]  /*2d70*/  @!P4 FMUL R153, R153, 16777216 ;  /* 0x4b8000009999c820 */ /* 0x000fe20000400000 */
[C---:B------:R-:W-:Y:S01]  /*2d80*/  FSETP.GT.AND P0, PT, |R152|.reuse, 8.50705917302346158658e+37, PT ;  /* 0x7e8000009800780b */ /* 0x040fe20003f04200 */
[C---:B--2---:R-:W-:Y:S01]  /*2d90*/  FMUL R27, R11.reuse, R77 ;  /* 0x0000004d0b1b7220 */ /* 0x044fe20000400000 */
[----:B------:R-:W-:Y:S01]  /*2da0*/  I2FP.F32.S32 R5, R4 ;  /* 0x0000000400057245 */ /* 0x000fe20000201400 */
[C---:B------:R-:W-:Y:S01]  /*2db0*/  FMUL R28, R11.reuse, R76 ;  /* 0x0000004c0b1c7220 */ /* 0x040fe20000400000 */
[C---:B------:R-:W-:Y:S01]  /*2dc0*/  FMUL R34, R11.reuse, R85 ;  /* 0x000000550b227220 */ /* 0x040fe20000400000 */
[----:B------:R-:W-:Y:S01]  /*2dd0*/  FMUL R29, R11, R84 ;  /* 0x000000540b1d7220 */ /* 0x000fe20000400000 */
[C---:B------:R-:W-:Y:S01]  /*2de0*/  FSETP.GEU.AND P2, PT, |R152|.reuse, 1.175494350822287508e-38, PT ;  /* 0x008000009800780b */ /* 0x040fe20003f4e200 */
[----:B------:R-:W1:Y:S01]  /*2df0*/  MUFU.RCP R11, R153 ;  /* 0x00000099000b7308 */ /* 0x000e620000001000 */
[----:B------:R-:W-:Y:S01]  /*2e00*/  FFMA.FTZ R0, R5, 1.1920928955078125e-07, R0 ;  /* 0x3400000005007823 */ /* 0x000fe20000010000 */
[C---:B------:R-:W-:Y:S01]  /*2e10*/  FMUL R5, R152.reuse, 8388608 ;  /* 0x4b00000098057820 */ /* 0x040fe20000400000 */
[----:B------:R-:W-:Y:S01]  /*2e20*/  FSETP.GEU.AND P1, PT, R152, 1.175494350822287508e-38, PT ;  /* 0x008000009800780b */ /* 0x000fe20003f2e000 */
[----:B------:R-:W-:Y:S01]  /*2e30*/  @P6 FMUL R82, R82, 0.25 ;  /* 0x3e80000052526820 */ /* 0x000fe20000400000 */
[----:B------:R-:W-:Y:S01]  /*2e40*/  @P6 FMUL R74, R74, 0.25 ;  /* 0x3e8000004a4a6820 */ /* 0x000fe20000400000 */
[----:B------:R-:W-:Y:S01]  /*2e50*/  @P6 FMUL R83, R83, 0.25 ;  /* 0x3e80000053536820 */ /* 0x000fe20000400000 */
[----:B------:R-:W-:Y:S01]  /*2e60*/  FSEL R36, R5, R152, !P1 ;  /* 0x0000009805247208 */ /* 0x000fe20004800000 */
[----:B------:R-:W-:Y:S01]  /*2e70*/  @P0 FMUL R152, R152, 0.25 ;  /* 0x3e80000098980820 */ /* 0x000fe20000400000 */
[----:B------:R-:W-:Y:S01]  /*2e80*/  @!P4 FMUL R82, R82, 16777216 ;  /* 0x4b8000005252c820 */ /* 0x000fe20000400000 */
[----:B------:R-:W-:Y:S01]  /*2e90*/  @!P4 FMUL R74, R74, 16777216 ;  /* 0x4b8000004a4ac820 */ /* 0x000fe20000400000 */
[----:B------:R-:W-:Y:S01]  /*2ea0*/  @P6 FMUL R75, R75, 0.25 ;  /* 0x3e8000004b4b6820 */ /* 0x000fe20000400000 */
[----:B------:R-:W-:Y:S01]  /*2eb0*/  @!P2 FMUL R152, R152, 16777216 ;  /* 0x4b8000009898a820 */ /* 0x000fe20000400000 */
[----:B------:R-:W-:Y:S01]  /*2ec0*/  I2FP.F32.S32 R12, R8 ;  /* 0x00000008000c7245 */ /* 0x000fe20000201400 */
[----:B------:R-:W-:Y:S01]  /*2ed0*/  @!P4 FMUL R83, R83, 16777216 ;  /* 0x4b8000005353c820 */ /* 0x000fe20000400000 */
[----:B------:R-:W-:Y:S01]  /*2ee0*/  @!P4 FMUL R75, R75, 16777216 ;  /* 0x4b8000004b4bc820 */ /* 0x000fe20000400000 */
[----:B------:R-:W2:Y:S01]  /*2ef0*/  MUFU.RCP R18, R152 ;  /* 0x0000009800127308 */ /* 0x000ea20000001000 */
[C---:B-1----:R-:W-:Y:S01]  /*2f00*/  FMUL R17, R11.reuse, R82 ;  /* 0x000000520b117220 */ /* 0x042fe20000400000 */
[C---:B------:R-:W-:Y:S01]  /*2f10*/  FMUL R24, R11.reuse, R74 ;  /* 0x0000004a0b187220 */ /* 0x040fe20000400000 */
[----:B------:R-:W-:Y:S01]  /*2f20*/  FFMA.FTZ R7, R12, 1.1920928955078125e-07, R7 ;  /* 0x340000000c077823 */ /* 0x000fe20000010007 */
[C---:B------:R-:W-:Y:S01]  /*2f30*/  FMUL R15, R11.reuse, R83 ;  /* 0x000000530b0f7220 */ /* 0x040fe20000400000 */
[----:B------:R-:W-:Y:S01]  /*2f40*/  FMUL R22, R11, R75 ;  /* 0x0000004b0b167220 */ /* 0x000fe20000400000 */
[----:B------:R-:W-:Y:S01]  /*2f50*/  @P0 FMUL R80, R80, 0.25 ;  /* 0x3e80000050500820 */ /* 0x000fe20000400000 */
[----:B------:R-:W-:Y:S01]  /*2f60*/  F2FP.BF16.F32.PACK_AB R17, R17, R24 ;  /* 0x000000181111723e */ /* 0x000fe200000010ff */
[----:B------:R-:W-:Y:S01]  /*2f70*/  @P0 FMUL R72, R72, 0.25 ;  /* 0x3e80000048480820 */ /* 0x000fe20000400000 */
[----:B------:R-:W1:Y:S01]  /*2f80*/  LDC R24, c[0x0][0x3e8] ;  /* 0x0000fa00ff187b82 */ /* 0x000e620000000800 */
[----:B------:R-:W-:Y:S01]  /*2f90*/  VIADD R12, R57, 0xc0cafb0d ;  /* 0xc0cafb0d390c7836 */ /* 0x000fe20000000000 */
[----:B------:R-:W-:Y:S01]  /*2fa0*/  IADD3 R11, PT, PT, R36, -0x3f3504f3, RZ ;  /* 0xc0cafb0d240b7810 */ /* 0x000fe20007ffe0ff */
[----:B------:R-:W-:Y:S01]  /*2fb0*/  @!P2 FMUL R80, R80, 16777216 ;  /* 0x4b8000005050a820 */ /* 0x000fe20000400000 */
[----:B------:R-:W-:Y:S01]  /*2fc0*/  @!P2 FMUL R72, R72, 16777216 ;  /* 0x4b8000004848a820 */ /* 0x000fe20000400000 */
[----:B------:R-:W-:Y:S01]  /*2fd0*/  LEA R10, R10, UR8, 0x2 ;  /* 0x000000080a0a7c11 */ /* 0x000fe2000f8e10ff */
[----:B------:R-:W-:Y:S01]  /*2fe0*/  @P0 FMUL R81, R81, 0.25 ;  /* 0x3e80000051510820 */ /* 0x000fe20000400000 */
[----:B------:R-:W-:Y:S01]  /*2ff0*/  LOP3.LUT R11, R11, 0xff800000, RZ, 0xc0, !PT ;  /* 0xff8000000b0b7812 */ /* 0x000fe200078ec0ff */
[----:B------:R-:W-:Y:S01]  /*3000*/  @P0 FMUL R73, R73, 0.25 ;  /* 0x3e80000049490820 */ /* 0x000fe20000400000 */
[----:B------:R-:W-:Y:S01]  /*3010*/  LOP3.LUT R14, R12, 0xff800000, RZ, 0xc0, !PT ;  /* 0xff8000000c0e7812 */ /* 0x000fe200078ec0ff */
[C---:B--2---:R-:W-:Y:S01]  /*3020*/  FMUL R20, R18.reuse, R80 ;  /* 0x0000005012147220 */ /* 0x044fe20000400000 */
[----:B------:R-:W-:Y:S01]  /*3030*/  FMUL R21, R18, R72 ;  /* 0x0000004812157220 */ /* 0x000fe20000400000 */
[----:B------:R-:W-:Y:S01]  /*3040*/  FSEL R13, RZ, -23, P3 ;  /* 0xc1b80000ff0d7808 */ /* 0x000fe20001800000 */
[----:B------:R-:W-:Y:S01]  /*3050*/  IMAD.U32 R10, R10, 0x8, R9 ;  /* 0x000000080a0a7824 */ /* 0x000fe200078e0009 */
[----:B------:R-:W-:Y:S01]  /*3060*/  I2FP.F32.S32 R12, R11 ;  /* 0x0000000b000c7245 */ /* 0x000fe20000201400 */
[----:B------:R-:W-:Y:S01]  /*3070*/  IMAD.IADD R11, R36, 0x1, -R11 ;  /* 0x00000001240b7824 */ /* 0x000fe200078e0a0b */
[----:B------:R-:W-:Y:S01]  /*3080*/  I2FP.F32.S32 R16, R14 ;  /* 0x0000000e00107245 */ /* 0x000fe20000201400 */
[----:B------:R-:W-:Y:S01]  /*3090*/  @!P2 FMUL R81, R81, 16777216 ;  /* 0x4b8000005151a820 */ /* 0x000fe20000400000 */
[----:B------:R-:W-:Y:S01]  /*30a0*/  @!P2 FMUL R73, R73, 16777216 ;  /* 0x4b8000004949a820 */ /* 0x000fe20000400000 */
[----:B------:R-:W-:Y:S01]  /*30b0*/  F2FP.BF16.F32.PACK_AB R28, R28, R29 ;  /* 0x0000001d1c1c723e */ /* 0x000fe200000010ff */
[----:B------:R-:W-:Y:S01]  /*30c0*/  FADD R11, R11, -1 ;  /* 0xbf8000000b0b7421 */ /* 0x000fe20000000000 */
[----:B------:R-:W-:Y:S01]  /*30d0*/  F2FP.BF16.F32.PACK_AB R27, R27, R34 ;  /* 0x000000221b1b723e */ /* 0x000fe200000010ff */
[----:B------:R-:W-:Y:S01]  /*30e0*/  FFMA.FTZ R13, R16, 1.1920928955078125e-07, R13 ;  /* 0x34000000100d7823 */ /* 0x000fe2000001000d */
[----:B------:R-:W-:Y:S01]  /*30f0*/  F2FP.BF16.F32.PACK_AB R20, R20, R21 ;  /* 0x000000151414723e */ /* 0x000fe200000010ff */
[----:B------:R-:W-:Y:S01]  /*3100*/  IMAD.MOV.U32 R21, RZ, RZ, 0x3dc6b27f ;  /* 0x3dc6b27fff157424 */ /* 0x000fe200078e00ff */
[----:B------:R-:W-:Y:S01]  /*3110*/  IADD3 R8, PT, PT, R35, -R8, RZ ;  /* 0x8000000823087210 */ /* 0x000fe20007ffe0ff */
[C---:B------:R-:W-:Y:S01]  /*3120*/  FMUL R19, R18.reuse, R81 ;  /* 0x0000005112137220 */ /* 0x040fe20000400000 */
[----:B------:R-:W-:Y:S01]  /*3130*/  F2FP.BF16.F32.PACK_AB R25, R25, R32 ;  /* 0x000000201919723e */ /* 0x000fe200000010ff */
[----:B------:R-:W-:Y:S01]  /*3140*/  FMUL R26, R18, R73 ;  /* 0x00000049121a7220 */ /* 0x000fe20000400000 */
[----:B------:R-:W-:Y:S01]  /*3150*/  F2FP.BF16.F32.PACK_AB R23, R23, R30 ;  /* 0x0000001e1717723e */ /* 0x000fe200000010ff */
[----:B------:R-:W-:Y:S01]  /*3160*/  STS [R10+UR6], R28 ;  /* 0x0000001c0a007988 */ /* 0x000fe20008000806 */
[----:B------:R-:W-:Y:S01]  /*3170*/  LOP3.LUT R16, R10, 0x20, RZ, 0x3c, !PT ;  /* 0x000000200a107812 */ /* 0x000fe200078e3cff */
[----:B------:R-:W-:Y:S01]  /*3180*/  FADD R8, R8, -1 ;  /* 0xbf80000008087421 */ /* 0x000fe20000000000 */
[----:B------:R-:W-:Y:S01]  /*3190*/  F2FP.BF16.F32.PACK_AB R15, R15, R22 ;  /* 0x000000160f0f723e */ /* 0x000fe200000010ff */
[----:B------:R2:W-:Y:S01]  /*31a0*/  STS [R10+UR6+0x80], R27 ;  /* 0x0000801b0a007988 */ /* 0x0005e20008000806 */
[C---:B------:R-:W-:Y:S01]  /*31b0*/  LOP3.LUT R18, R10.reuse, 0x40, RZ, 0x3c, !PT ;  /* 0x000000400a127812 */ /* 0x040fe200078e3cff */
[----:B------:R-:W-:Y:S01]  /*31c0*/  IMAD.IADD R4, R33, 0x1, -R4 ;  /* 0x0000000121047824 */ /* 0x000fe200078e0a04 */
[----:B------:R-:W-:Y:S01]  /*31d0*/  LOP3.LUT R22, R10, 0x60, RZ, 0x3c, !PT ;  /* 0x000000600a167812 */ /* 0x000fe200078e3cff */
[----:B------:R-:W-:Y:S01]  /*31e0*/  STS [R16+UR6+0x800], R25 ;  /* 0x0008001910007988 */ /* 0x000fe20008000806 */
[----:B------:R-:W-:Y:S01]  /*31f0*/  FSEL R5, RZ, -23, P1 ;  /* 0xc1b80000ff057808 */ /* 0x000fe20000800000 */
[----:B------:R-:W-:Y:S01]  /*3200*/  FADD R4, R4, -1 ;  /* 0xbf80000004047421 */ /* 0x000fe20000000000 */
[----:B------:R-:W-:Y:S01]  /*3210*/  IMAD.IADD R14, R57, 0x1, -R14 ;  /* 0x00000001390e7824 */ /* 0x000fe200078e0a0e */
[----:B------:R1:W-:Y:S01]  /*3220*/  STS [R16+UR6+0x880], R23 ;  /* 0x0008801710007988 */ /* 0x0003e20008000806 */
[----:B------:R-:W-:Y:S01]  /*3230*/  F2FP.BF16.F32.PACK_AB R19, R19, R26 ;  /* 0x0000001a1313723e */ /* 0x000fe200000010ff */
[CC--:B--2---:R-:W-:Y:S01]  /*3240*/  FFMA.FTZ R10, R11.reuse, R21.reuse, -0.16845393180847167969 ;  /* 0xbe2c7f300b0a7423 */ /* 0x0c4fe20000010015 */
[----:B------:R-:W-:Y:S01]  /*3250*/  FFMA.FTZ R12, R12, 1.1920928955078125e-07, R5 ;  /* 0x340000000c0c7823 */ /* 0x000fe20000010005 */
[----:B------:R-:W-:Y:S01]  /*3260*/  FFMA.FTZ R5, R4, R21, -0.16845393180847167969 ;  /* 0xbe2c7f3004057423 */ /* 0x000fe20000010015 */
[----:B------:R-:W-:Y:S01]  /*3270*/  FADD R14, R14, -1 ;  /* 0xbf8000000e0e7421 */ /* 0x000fe20000000000 */
[----:B------:R-:W-:Y:S01]  /*3280*/  FFMA.FTZ R10, R11, R10, 0.1716887056827545166 ;  /* 0x3e2fcf2a0b0a7423 */ /* 0x000fe2000001000a */
[----:B------:R-:W-:Y:S01]  /*3290*/  STS [R18+UR6+0x1000], R20 ;  /* 0x0010001412007988 */ /* 0x000fe20008000806 */
[----:B------:R-:W-:Y:S01]  /*32a0*/  FFMA.FTZ R5, R4, R5, 0.1716887056827545166 ;  /* 0x3e2fcf2a04057423 */ /* 0x000fe20000010005 */
[----:B------:R-:W-:Y:S01]  /*32b0*/  ISETP.GE.U32.AND P0, PT, R33, 0x7f800000, PT ;  /* 0x7f8000002100780c */ /* 0x000fe20003f06070 */
[----:B-1----:R-:W-:-:S02]  /*32c0*/  IMAD R16, R3, R24, RZ ;  /* 0x0000001803107224 */ /* 0x002fc400078e02ff */
[----:B------:R-:W-:Y:S01]  /*32d0*/  FFMA.FTZ R3, R8, R21, -0.16845393180847167969 ;  /* 0xbe2c7f3008037423 */ /* 0x000fe20000010015 */
[C---:B------:R-:W-:Y:S01]  /*32e0*/  FFMA.FTZ R10, R11.reuse, R10, -0.17900948226451873779 ;  /* 0xbe374e430b0a7423 */ /* 0x040fe2000001000a */
[----:B------:R-:W-:Y:S01]  /*32f0*/  STS [R18+UR6+0x1080], R19 ;  /* 0x0010801312007988 */ /* 0x000fe20008000806 */
[----:B------:R-:W-:Y:S01]  /*3300*/  FFMA.FTZ R5, R4, R5, -0.17900948226451873779 ;  /* 0xbe374e4304057423 */ /* 0x000fe20000010005 */
[----:B------:R-:W-:Y:S01]  /*3310*/  FFMA.FTZ R3, R8, R3, 0.1716887056827545166 ;  /* 0x3e2fcf2a08037423 */ /* 0x000fe20000010003 */
[C---:B------:R-:W-:Y:S01]  /*3320*/  FFMA.FTZ R10, R11.reuse, R10, 0.20512372255325317383 ;  /* 0x3e520bf40b0a7423 */ /* 0x040fe2000001000a */
[----:B------:R1:W-:Y:S01]  /*3330*/  STS [R22+UR6+0x1880], R15 ;  /* 0x0018800f16007988 */ /* 0x0003e20008000806 */
[----:B------:R-:W-:Y:S01]  /*3340*/  FFMA.FTZ R5, R4, R5, 0.20512372255325317383 ;  /* 0x3e520bf404057423 */ /* 0x000fe20000010005 */
[----:B------:R-:W-:Y:S01]  /*3350*/  FFMA.FTZ R3, R8, R3, -0.17900948226451873779 ;  /* 0xbe374e4308037423 */ /* 0x000fe20000010003 */
[C---:B------:R-:W-:Y:S01]  /*3360*/  FFMA.FTZ R10, R11.reuse, R10, -0.24046532809734344482 ;  /* 0xbe763c8b0b0a7423 */ /* 0x040fe2000001000a */
[----:B------:R2:W-:Y:S01]  /*3370*/  STS [R22+UR6+0x1800], R17 ;  /* 0x0018001116007988 */ /* 0x0005e20008000806 */
[----:B------:R-:W-:Y:S01]  /*3380*/  FFMA.FTZ R5, R4, R5, -0.24046532809734344482 ;  /* 0xbe763c8b04057423 */ /* 0x000fe20000010005 */
[----:B------:R-:W-:Y:S01]  /*3390*/  FFMA.FTZ R3, R8, R3, 0.20512372255325317383 ;  /* 0x3e520bf408037423 */ /* 0x000fe20000010003 */
[C---:B------:R-:W-:Y:S01]  /*33a0*/  FFMA.FTZ R10, R11.reuse, R10, 0.28857114911079406738 ;  /* 0x3e93bf990b0a7423 */ /* 0x040fe2000001000a */
[----:B------:R-:W-:Y:S01]  /*33b0*/  BAR.SYNC.DEFER_BLOCKING 0x0 ;  /* 0x0000000000007b1d */ /* 0x000fe20000010000 */
[----:B------:R-:W-:Y:S01]  /*33c0*/  FFMA.FTZ R5, R4, R5, 0.28857114911079406738 ;  /* 0x3e93bf9904057423 */ /* 0x000fe20000010005 */
[----:B-1----:R-:W-:Y:S01]  /*33d0*/  FFMA.FTZ R15, R14, R21, -0.16845393180847167969 ;  /* 0xbe2c7f300e0f7423 */ /* 0x002fe20000010015 */
[----:B------:R-:W-:Y:S01]  /*33e0*/  FFMA.FTZ R3, R8, R3, -0.24046532809734344482 ;  /* 0xbe763c8b08037423 */ /* 0x000fe20000010003 */
[C---:B------:R-:W-:Y:S01]  /*33f0*/  FFMA.FTZ R10, R11.reuse, R10, -0.36067417263984680176 ;  /* 0xbeb8aa490b0a7423 */ /* 0x040fe2000001000a */
[----:B------:R-:W-:Y:S01]  /*3400*/  FFMA.FTZ R5, R4, R5, -0.36067417263984680176 ;  /* 0xbeb8aa4904057423 */ /* 0x000fe20000010005 */
[----:B------:R-:W-:Y:S01]  /*3410*/  FFMA.FTZ R15, R14, R15, 0.1716887056827545166 ;  /* 0x3e2fcf2a0e0f7423 */ /* 0x000fe2000001000f */
[----:B------:R-:W-:Y:S01]  /*3420*/  FFMA.FTZ R3, R8, R3, 0.28857114911079406738 ;  /* 0x3e93bf9908037423 */ /* 0x000fe20000010003 */
[----:B------:R-:W-:Y:S01]  /*3430*/  FFMA.FTZ R10, R11, R10, 0.48089820146560668945 ;  /* 0x3ef6384a0b0a7423 */ /* 0x000fe2000001000a */
[----:B--2---:R-:W-:-:S02]  /*3440*/  IMAD R17, R24, 0x8, R16 ;  /* 0x0000000818117824 */ /* 0x004fc400078e0210 */
[----:B------:R-:W-:Y:S01]  /*3450*/  FFMA.FTZ R15, R14, R15, -0.17900948226451873779 ;  /* 0xbe374e430e0f7423 */ /* 0x000fe2000001000f */
[----:B------:R-:W-:Y:S01]  /*3460*/  FFMA.FTZ R3, R8, R3, -0.36067417263984680176 ;  /* 0xbeb8aa4908037423 */ /* 0x000fe20000010003 */
[C---:B------:R-:W-:Y:S01]  /*3470*/  FFMA.FTZ R10, R11.reuse, R10, -0.72134751081466674805 ;  /* 0xbf38aa3b0b0a7423 */ /* 0x040fe2000001000a */
[----:B------:R-:W-:Y:S02]  /*3480*/  IMAD R18, R24, 0x8, R17 ;  /* 0x0000000818127824 */ /* 0x000fe400078e0211 */
[----:B------:R-:W-:Y:S01]  /*3490*/  FFMA.FTZ R15, R14, R15, 0.20512372255325317383 ;  /* 0x3e520bf40e0f7423 */ /* 0x000fe2000001000f */
[----:B------:R-:W-:Y:S01]  /*34a0*/  FFMA.FTZ R3, R8, R3, 0.48089820146560668945 ;  /* 0x3ef6384a08037423 */ /* 0x000fe20000010003 */
[C---:B------:R-:W-:Y:S01]  /*34b0*/  FMUL R10, R11.reuse, R10 ;  /* 0x0000000a0b0a7220 */ /* 0x040fe20000400000 */
[----:B------:R-:W-:Y:S01]  /*34c0*/  FFMA.FTZ R5, R4, R5, 0.48089820146560668945 ;  /* 0x3ef6384a04057423 */ /* 0x000fe20000010005 */
[----:B------:R-:W-:Y:S01]  /*34d0*/  FFMA.FTZ R15, R14, R15, -0.24046532809734344482 ;  /* 0xbe763c8b0e0f7423 */ /* 0x000fe2000001000f */
[----:B------:R-:W-:Y:S01]  /*34e0*/  FFMA.FTZ R3, R8, R3, -0.72134751081466674805 ;  /* 0xbf38aa3b08037423 */ /* 0x000fe20000010003 */
[C---:B------:R-:W-:Y:S01]  /*34f0*/  FMUL R10, R11.reuse, R10 ;  /* 0x0000000a0b0a7220 */ /* 0x040fe20000400000 */
[----:B------:R-:W-:Y:S01]  /*3500*/  LEA R19, R24, R18, 0x3 ;  /* 0x0000001218137211 */ /* 0x000fe200078e18ff */
[----:B------:R-:W-:Y:S01]  /*3510*/  FFMA.FTZ R15, R14, R15, 0.28857114911079406738 ;  /* 0x3e93bf990e0f7423 */ /* 0x000fe2000001000f */
[----:B------:R-:W-:Y:S01]  /*3520*/  FMUL R3, R8, R3 ;  /* 0x0000000308037220 */ /* 0x000fe20000400000 */
[----:B------:R-:W-:Y:S01]  /*3530*/  FFMA.FTZ R11, R11, 1.4426950216293334961, R10 ;  /* 0x3fb8aa3b0b0b7823 */ /* 0x000fe2000001000a */
[----:B------:R-:W-:Y:S01]  /*3540*/  FFMA.FTZ R5, R4, R5, -0.72134751081466674805 ;  /* 0xbf38aa3b04057423 */ /* 0x000fe20000010005 */
[----:B------:R-:W-:Y:S01]  /*3550*/  FFMA.FTZ R15, R14, R15, -0.36067417263984680176 ;  /* 0xbeb8aa490e0f7423 */ /* 0x000fe2000001000f */
[----:B------:R-:W-:Y:S01]  /*3560*/  FMUL R3, R8, R3 ;  /* 0x0000000308037220 */ /* 0x000fe20000400000 */
[----:B------:R-:W-:-:S02]  /*3570*/  IMAD R21, R24, 0x8, R19 ;  /* 0x0000000818157824 */ /* 0x000fc400078e0213 */
[----:B------:R-:W-:Y:S01]  /*3580*/  FMUL R5, R4, R5 ;  /* 0x0000000504057220 */ /* 0x000fe20000400000 */
[----:B------:R-:W-:Y:S01]  /*3590*/  FFMA.FTZ R15, R14, R15, 0.48089820146560668945 ;  /* 0x3ef6384a0e0f7423 */ /* 0x000fe2000001000f */
[----:B------:R-:W-:Y:S01]  /*35a0*/  FFMA.FTZ R8, R8, 1.4426950216293334961, R3 ;  /* 0x3fb8aa3b08087823 */ /* 0x000fe20000010003 */
[----:B------:R-:W-:Y:S01]  /*35b0*/  FADD R3, R12, R11 ;  /* 0x0000000b0c037221 */ /* 0x000fe20000000000 */
[----:B------:R-:W-:Y:S01]  /*35c0*/  IMAD R23, R24, 0x8, R21 ;  /* 0x0000000818177824 */ /* 0x000fe200078e0215 */
[----:B------:R-:W1:Y:S01]  /*35d0*/  LDC.64 R10, c[0x0][0x398] ;  /* 0x0000e600ff0a7b82 */ /* 0x000e620000000a00 */
[----:B------:R-:W-:Y:S01]  /*35e0*/  FFMA.FTZ R15, R14, R15, -0.72134751081466674805 ;  /* 0xbf38aa3b0e0f7423 */ /* 0x000fe2000001000f */
[----:B------:R-:W-:Y:S01]  /*35f0*/  FMUL R5, R4, R5 ;  /* 0x0000000504057220 */ /* 0x000fe20000400000 */
[----:B------:R-:W-:Y:S01]  /*3600*/  IMAD R25, R24, 0x8, R23 ;  /* 0x0000000818197824 */ /* 0x000fe200078e0217 */
[----:B------:R-:W-:Y:S01]  /*3610*/  ISETP.GE.U32.AND P6, PT, R35, 0x7f800000, PT ;  /* 0x7f8000002300780c */ /* 0x000fe20003fc6070 */
[----:B------:R-:W-:Y:S01]  /*3620*/  FMUL R15, R14, R15 ;  /* 0x0000000f0e0f7220 */ /* 0x000fe20000400000 */
[----:B------:R-:W-:Y:S01]  /*3630*/  ISETP.GE.U32.AND P3, PT, R36, 0x7f800000, PT ;  /* 0x7f8000002400780c */ /* 0x000fe20003f66070 */
[----:B------:R-:W-:Y:S01]  /*3640*/  IMAD R27, R24, 0x8, R25 ;  /* 0x00000008181b7824 */ /* 0x000fe200078e0219 */
[----:B------:R-:W2:Y:S01]  /*3650*/  LDS R41, [R6+UR6] ;  /* 0x0000000606297984 */ /* 0x000ea20008000800 */
[----:B------:R-:W-:Y:S01]  /*3660*/  FFMA.FTZ R5, R4, 1.4426950216293334961, R5 ;  /* 0x3fb8aa3b04057823 */ /* 0x000fe20000010005 */
[----:B------:R-:W-:Y:S01]  /*3670*/  FMUL R15, R14, R15 ;  /* 0x0000000f0e0f7220 */ /* 0x000fe20000400000 */
[----:B------:R-:W-:Y:S01]  /*3680*/  @P0 IMAD.MOV.U32 R4, RZ, RZ, 0x7f800000 ;  /* 0x7f800000ff040424 */ /* 0x000fe200078e00ff */
[----:B------:R-:W3:Y:S01]  /*3690*/  LDS R43, [R6+UR6+0x100] ;  /* 0x00010006062b7984 */ /* 0x000ee20008000800 */
[----:B------:R-:W-:Y:S01]  /*36a0*/  LEA R29, R24, R27, 0x3 ;  /* 0x0000001b181d7211 */ /* 0x000fe200078e18ff */
[----:B------:R-:W-:Y:S01]  /*36b0*/  FADD R0, R0, R5 ;  /* 0x0000000500007221 */ /* 0x000fe20000000000 */
[----:B------:R-:W-:Y:S01]  /*36c0*/  FFMA.FTZ R14, R14, 1.4426950216293334961, R15 ;  /* 0x3fb8aa3b0e0e7823 */ /* 0x000fe2000001000f */
[----:B------:R-:W4:Y:S01]  /*36d0*/  LDS R45, [R6+UR6+0x200] ;  /* 0x00020006062d7984 */ /* 0x000f220008000800 */
[----:B------:R-:W-:Y:S01]  /*36e0*/  ISETP.GE.U32.AND P4, PT, R57, 0x7f800000, PT ;  /* 0x7f8000003900780c */ /* 0x000fe20003f86070 */
[----:B------:R-:W-:Y:S01]  /*36f0*/  @P0 FFMA.FTZ R0, R33, R4, +INF ;  /* 0x7f80000021000423 */ /* 0x000fe20000010004 */
[----:B0-----:R-:W-:Y:S01]  /*3700*/  UIMAD UR4, UR7, UR4, URZ ;  /* 0x00000004070472a4 */ /* 0x001fe2000f8e02ff */
[----:B------:R-:W0:Y:S01]  /*3710*/  LDS R47, [R6+UR6+0x300] ;  /* 0x00030006062f7984 */ /* 0x000e220008000800 */
[----:B------:R-:W-:-:S02]  /*3720*/  IMAD R4, R2, UR5, RZ ;  /* 0x0000000502047c24 */ /* 0x000fc4000f8e02ff */
[----:B------:R-:W-:Y:S01]  /*3730*/  FADD R38, R13, R14 ;  /* 0x0000000e0d267221 */ /* 0x000fe20000000000 */
[----:B------:R-:W-:Y:S01]  /*3740*/  IMAD R30, R24, 0x8, R29 ;  /* 0x00000008181e7824 */ /* 0x000fe200078e021d */
[----:B------:R-:W5:Y:S01]  /*3750*/  LDS R49, [R6+UR6+0x400] ;  /* 0x0004000606317984 */ /* 0x000f620008000800 */
[----:B------:R-:W-:Y:S01]  /*3760*/  @P6 MOV R12, 0x7f800000 ;  /* 0x7f800000000c6802 */ /* 0x000fe20000000f00 */
[----:B------:R-:W-:Y:S01]  /*3770*/  USHF.L.U32 UR8, UR4, 0x1, URZ ;  /* 0x0000000104087899 */ /* 0x000fe200080006ff */
[----:B------:R-:W-:Y:S01]  /*3780*/  @P3 IMAD.MOV.U32 R13, RZ, RZ, 0x7f800000 ;  /* 0x7f800000ff0d3424 */ /* 0x000fe200078e00ff */
[----:B------:R-:W0:Y:S01]  /*3790*/  LDS R51, [R6+UR6+0x500] ;  /* 0x0005000606337984 */ /* 0x000e220008000800 */
[----:B------:R-:W-:Y:S02]  /*37a0*/  IMAD.SHL.U32 R5, R4, 0x2, RZ ;  /* 0x0000000204057824 */ /* 0x000fe400078e00ff */
[----:B------:R-:W-:Y:S01]  /*37b0*/  FADD R8, R7, R8 ;  /* 0x0000000807087221 */ /* 0x000fe20000000000 */
[----:B------:R-:W-:Y:S01]  /*37c0*/  IMAD R7, R24, 0x8, R30 ;  /* 0x0000000818077824 */ /* 0x000fe200078e021e */
[----:B------:R-:W0:Y:S01]  /*37d0*/  LDS R53, [R6+UR6+0x600] ;  /* 0x0006000606357984 */ /* 0x000e220008000800 */
[----:B------:R-:W-:Y:S01]  /*37e0*/  UIMAD.WIDE UR4, UR4, 0x2, URZ ;  /* 0x00000002040478a5 */ /* 0x000fe2000f8e02ff */
[----:B------:R-:W-:Y:S01]  /*37f0*/  @P6 FFMA.FTZ R8, R35, R12, +INF ;  /* 0x7f80000023086423 */ /* 0x000fe2000001000c */
[C---:B------:R-:W-:Y:S01]  /*3800*/  FSETP.NEU.AND P0, PT, R36.reuse, RZ, PT ;  /* 0x000000ff2400720b */ /* 0x040fe20003f0d000 */
[----:B------:R-:W0:Y:S01]  /*3810*/  LDS R55, [R6+UR6+0x700] ;  /* 0x0007000606377984 */ /* 0x000e220008000800 */
[----:B------:R-:W-:Y:S01]  /*3820*/  @P3 FFMA.FTZ R3, R36, R13, +INF ;  /* 0x7f80000024033423 */ /* 0x000fe2000001000d */
[----:B------:R-:W-:Y:S01]  /*3830*/  IMAD.HI R4, R4, 0x2, RZ ;  /* 0x0000000204047827 */ /* 0x000fe200078e02ff */
[----:B-1----:R-:W-:-:S02]  /*3840*/  IADD3 R36, P3, P6, R5, UR8, R10 ;  /* 0x0000000805247c10 */ /* 0x002fc4000fe7e00a */
[----:B------:R-:W-:Y:S01]  /*3850*/  @P4 MOV R12, 0x7f800000 ;  /* 0x7f800000000c4802 */ /* 0x000fe20000000f00 */
[----:B------:R-:W-:Y:S01]  /*3860*/  IMAD R31, R24, 0x8, R7 ;  /* 0x00000008181f7824 */ /* 0x000fe200078e0207 */
[----:B------:R-:W-:Y:S01]  /*3870*/  IADD3.X R42, PT, PT, R4, UR5, R11, P3, P6 ;  /* 0x00000005042a7c10 */ /* 0x000fe20009fec40b */
[----:B------:R-:W1:Y:S01]  /*3880*/  LDCU UR4, c[0x0][0x3ec] ;  /* 0x00007d80ff0477ac */ /* 0x000e620008000800 */
[----:B------:R-:W-:Y:S01]  /*3890*/  FSETP.NEU.AND P2, PT, R33, RZ, PT ;  /* 0x000000ff2100720b */ /* 0x000fe20003f4d000 */
[----:B------:R-:W-:Y:S01]  /*38a0*/  IMAD R33, R24, 0x8, R31 ;  /* 0x0000000818217824 */ /* 0x000fe200078e021f */
[----:B------:R-:W-:Y:S01]  /*38b0*/  LEA R4, P3, R16, R36, 0x1 ;  /* 0x0000002410047211 */ /* 0x000fe200078608ff */
[----:B------:R-:W-:Y:S01]  /*38c0*/  @P4 FFMA.FTZ R38, R57, R12, +INF ;  /* 0x7f80000039264423 */ /* 0x000fe2000001000c */
[-C--:B------:R-:W-:Y:S02]  /*38d0*/  LEA R10, P6, R17, R36.reuse, 0x1 ;  /* 0x00000024110a7211 */ /* 0x080fe400078c08ff */
[----:B------:R-:W-:Y:S01]  /*38e0*/  FSETP.NEU.AND P1, PT, R35, RZ, PT ;  /* 0x000000ff2300720b */ /* 0x000fe20003f2d000 */
[----:B------:R-:W-:Y:S01]  /*38f0*/  IMAD R35, R24, 0x8, R33 ;  /* 0x0000000818237824 */ /* 0x000fe200078e0221 */
[----:B------:R-:W-:-:S02]  /*3900*/  LEA R12, P4, R18, R36, 0x1 ;  /* 0x00000024120c7211 */ /* 0x000fc400078808ff */
[----:B------:R-:W-:Y:S01]  /*3910*/  LEA.HI.X.SX32 R5, R16, R42, 0x1, P3 ;  /* 0x0000002a10057211 */ /* 0x000fe200018f0eff */
[C---:B------:R-:W-:Y:S01]  /*3920*/  IMAD R37, R24.reuse, 0x8, R35 ;  /* 0x0000000818257824 */ /* 0x040fe200078e0223 */
[----:B------:R-:W-:Y:S02]  /*3930*/  LEA R14, P3, R19, R36, 0x1 ;  /* 0x00000024130e7211 */ /* 0x000fe400078608ff */
[----:B------:R-:W-:Y:S01]  /*3940*/  LEA.HI.X.SX32 R11, R17, R42, 0x1, P6 ;  /* 0x0000002a110b7211 */ /* 0x000fe200030f0eff */
[----:B------:R-:W-:Y:S01]  /*3950*/  IMAD R39, R24, 0x8, R37 ;  /* 0x0000000818277824 */ /* 0x000fe200078e0225 */
[----:B------:R-:W-:Y:S01]  /*3960*/  LEA R16, P6, R21, R36, 0x1 ;  /* 0x0000002415107211 */ /* 0x000fe200078c08ff */
[----:B--2---:R-:W-:Y:S01]  /*3970*/  STG.E.U16 desc[UR10][R4.64], R41 ;  /* 0x0000002904007986 */ /* 0x004fe2000c10150a */
[----:B------:R-:W-:Y:S01]  /*3980*/  LEA.HI.X.SX32 R13, R18, R42, 0x1, P4 ;  /* 0x0000002a120d7211 */ /* 0x000fe200020f0eff */
[----:B-1----:R-:W-:Y:S01]  /*3990*/  UIMAD UR4, UR7, UR4, URZ ;  /* 0x00000004070472a4 */ /* 0x002fe2000f8e02ff */
[----:B------:R-:W-:Y:S01]  /*39a0*/  LEA R18, P4, R23, R36, 0x1 ;  /* 0x0000002417127211 */ /* 0x000fe200078808ff */
[----:B---3--:R1:W-:Y:S01]  /*39b0*/  STG.E.U16 desc[UR10][R10.64], R43 ;  /* 0x0000002b0a007986 */ /* 0x0083e2000c10150a */
[----:B------:R-:W-:Y:S01]  /*39c0*/  LEA.HI.X.SX32 R15, R19, R42, 0x1, P3 ;  /* 0x0000002a130f7211 */ /* 0x000fe200018f0eff */
[----:B------:R-:W-:Y:S01]  /*39d0*/  USHF.L.U32 UR7, UR4, 0x2, URZ ;  /* 0x0000000204077899 */ /* 0x000fe200080006ff */
[----:B------:R-:W-:Y:S01]  /*39e0*/  LEA R20, P3, R25, R36, 0x1 ;  /* 0x0000002419147211 */ /* 0x000fe200078608ff */
[----:B----4-:R2:W-:Y:S01]  /*39f0*/  STG.E.U16 desc[UR10][R12.64], R45 ;  /* 0x0000002d0c007986 */ /* 0x0105e2000c10150a */
[----:B------:R-:W-:Y:S01]  /*3a00*/  LEA.HI.X.SX32 R17, R21, R42, 0x1, P6 ;  /* 0x0000002a15117211 */ /* 0x000fe200030f0eff */
[----:B------:R-:W-:Y:S01]  /*3a10*/  UIMAD.WIDE UR4, UR4, 0x4, URZ ;  /* 0x00000004040478a5 */ /* 0x000fe2000f8e02ff */
[----:B------:R-:W-:Y:S01]  /*3a20*/  LEA R22, P6, R27, R36, 0x1 ;  /* 0x000000241b167211 */ /* 0x000fe200078c08ff */
[----:B0-----:R0:W-:Y:S01]  /*3a30*/  STG.E.U16 desc[UR10][R14.64], R47 ;  /* 0x0000002f0e007986 */ /* 0x0011e2000c10150a */
[----:B------:R-:W-:-:S02]  /*3a40*/  LEA.HI.X.SX32 R19, R23, R42, 0x1, P4 ;  /* 0x0000002a17137211 */ /* 0x000fc400020f0eff */
[----:B------:R-:W-:Y:S01]  /*3a50*/  LEA R24, P4, R29, R36, 0x1 ;  /* 0x000000241d187211 */ /* 0x000fe200078808ff */
[----:B-----5:R3:W-:Y:S01]  /*3a60*/  STG.E.U16 desc[UR10][R16.64], R49 ;  /* 0x0000003110007986 */ /* 0x0207e2000c10150a */
[----:B------:R-:W-:Y:S01]  /*3a70*/  LEA.HI.X.SX32 R21, R25, R42, 0x1, P3 ;  /* 0x0000002a19157211 */ /* 0x000fe200018f0eff */
[----:B-1----:R-:W1:Y:S01]  /*3a80*/  LDC.64 R10, c[0x0][0x3a0] ;  /* 0x0000e800ff0a7b82 */ /* 0x002e620000000a00 */
[----:B------:R-:W-:Y:S01]  /*3a90*/  LEA R26, P3, R30, R36, 0x1 ;  /* 0x000000241e1a7211 */ /* 0x000fe200078608ff */
[----:B------:R4:W-:Y:S01]  /*3aa0*/  STG.E.U16 desc[UR10][R18.64], R51 ;  /* 0x0000003312007986 */ /* 0x0009e2000c10150a */
[----:B------:R-:W-:Y:S02]  /*3ab0*/  LEA.HI.X.SX32 R23, R27, R42, 0x1, P6 ;  /* 0x0000002a1b177211 */ /* 0x000fe400030f0eff */
[----:B------:R-:W-:Y:S01]  /*3ac0*/  LEA R28, P6, R7, R36, 0x1 ;  /* 0x00000024071c7211 */ /* 0x000fe200078c08ff */
[----:B------:R-:W-:Y:S01]  /*3ad0*/  STG.E.U16 desc[UR10][R20.64], R53 ;  /* 0x0000003514007986 */ /* 0x000fe2000c10150a */
[----:B------:R-:W-:-:S02]  /*3ae0*/  LEA.HI.X.SX32 R25, R29, R42, 0x1, P4 ;  /* 0x0000002a1d197211 */ /* 0x000fc400020f0eff */
[----:B------:R-:W-:Y:S01]  /*3af0*/  LEA R6, P4, R31, R36, 0x1 ;  /* 0x000000241f067211 */ /* 0x000fe200078808ff */
[----:B------:R-:W-:Y:S01]  /*3b00*/  STG.E.U16 desc[UR10][R22.64], R55 ;  /* 0x0000003716007986 */ /* 0x000fe2000c10150a */
[----:B------:R-:W-:Y:S02]  /*3b10*/  LEA.HI.X.SX32 R27, R30, R42, 0x1, P3 ;  /* 0x0000002a1e1b7211 */ /* 0x000fe400018f0eff */
[----:B------:R-:W-:Y:S02]  /*3b20*/  LEA R30, P3, R33, R36, 0x1 ;  /* 0x00000024211e7211 */ /* 0x000fe400078608ff */
[----:B------:R-:W-:Y:S02]  /*3b30*/  LEA.HI.X.SX32 R29, R7, R42, 0x1, P6 ;  /* 0x0000002a071d7211 */ /* 0x000fe400030f0eff */
[----:B------:R-:W-:Y:S02]  /*3b40*/  PRMT R5, R41, 0x7632, R5 ;  /* 0x0000763229057816 */ /* 0x000fe40000000005 */
[----:B------:R-:W-:-:S02]  /*3b50*/  LEA R32, P6, R35, R36, 0x1 ;  /* 0x0000002423207211 */ /* 0x000fc400078c08ff */
[----:B------:R-:W-:Y:S01]  /*3b60*/  LEA.HI.X.SX32 R7, R31, R42, 0x1, P4 ;  /* 0x0000002a1f077211 */ /* 0x000fe200020f0eff */
[----:B------:R5:W-:Y:S01]  /*3b70*/  STG.E.U16 desc[UR10][R24.64], R5 ;  /* 0x0000000518007986 */ /* 0x000be2000c10150a */
[----:B--2---:R-:W-:Y:S02]  /*3b80*/  PRMT R13, R43, 0x7632, R13 ;  /* 0x000076322b0d7816 */ /* 0x004fe4000000000d */
[----:B------:R-:W-:Y:S02]  /*3b90*/  LEA R34, P4, R37, R36, 0x1 ;  /* 0x0000002425227211 */ /* 0x000fe400078808ff */
[----:B------:R-:W-:Y:S01]  /*3ba0*/  LEA.HI.X.SX32 R31, R33, R42, 0x1, P3 ;  /* 0x0000002a211f7211 */ /* 0x000fe200018f0eff */
[----:B------:R-:W-:Y:S01]  /*3bb0*/  STG.E.U16 desc[UR10][R26.64], R13 ;  /* 0x0000000d1a007986 */ /* 0x000fe2000c10150a */
[----:B------:R-:W-:Y:S02]  /*3bc0*/  PRMT R4, R45, 0x7632, R4 ;  /* 0x000076322d047816 */ /* 0x000fe40000000004 */
[----:B------:R-:W-:-:S02]  /*3bd0*/  LEA R36, P3, R39, R36, 0x1 ;  /* 0x0000002427247211 */ /* 0x000fc400078608ff */
[----:B0-----:R-:W-:Y:S01]  /*3be0*/  PRMT R15, R47, 0x7632, R15 ;  /* 0x000076322f0f7816 */ /* 0x001fe2000000000f */
[----:B------:R0:W-:Y:S01]  /*3bf0*/  STG.E.U16 desc[UR10][R28.64], R4 ;  /* 0x000000041c007986 */ /* 0x0001e2000c10150a */
[----:B---3--:R-:W-:Y:S02]  /*3c00*/  PRMT R49, R49, 0x7632, R49 ;  /* 0x0000763231317816 */ /* 0x008fe40000000031 */
[-C--:B------:R-:W-:Y:S01]  /*3c10*/  LEA.HI.X.SX32 R33, R35, R42.reuse, 0x1, P6 ;  /* 0x0000002a23217211 */ /* 0x080fe200030f0eff */
[----:B------:R2:W-:Y:S01]  /*3c20*/  STG.E.U16 desc[UR10][R6.64], R15 ;  /* 0x0000000f06007986 */ /* 0x0005e2000c10150a */
[----:B------:R-:W-:Y:S02]  /*3c30*/  PRMT R16, R51, 0x7632, R16 ;  /* 0x0000763233107816 */ /* 0x000fe40000000010 */
[----:B------:R-:W-:Y:S01]  /*3c40*/  LEA.HI.X.SX32 R35, R37, R42, 0x1, P4 ;  /* 0x0000002a25237211 */ /* 0x000fe200020f0eff */
[----:B------:R3:W-:Y:S01]  /*3c50*/  STG.E.U16 desc[UR10][R30.64], R49 ;  /* 0x000000311e007986 */ /* 0x0007e2000c10150a */
[----:B------:R-:W-:-:S02]  /*3c60*/  PRMT R17, R53, 0x7632, R17 ;  /* 0x0000763235117816 */ /* 0x000fc40000000011 */
[----:B------:R-:W-:Y:S01]  /*3c70*/  LEA.HI.X.SX32 R37, R39, R42, 0x1, P3 ;  /* 0x0000002a27257211 */ /* 0x000fe200018f0eff */
[----:B------:R3:W-:Y:S01]  /*3c80*/  STG.E.U16 desc[UR10][R32.64], R16 ;  /* 0x0000001020007986 */ /* 0x0007e2000c10150a */
[----:B----4-:R-:W-:Y:S02]  /*3c90*/  PRMT R18, R55, 0x7632, R18 ;  /* 0x0000763237127816 */ /* 0x010fe40000000012 */
[----:B------:R-:W-:Y:S01]  /*3ca0*/  FSETP.NEU.AND P6, PT, R57, RZ, PT ;  /* 0x000000ff3900720b */ /* 0x000fe20003fcd000 */
[----:B------:R3:W-:Y:S01]  /*3cb0*/  STG.E.U16 desc[UR10][R34.64], R17 ;  /* 0x0000001122007986 */ /* 0x0007e2000c10150a */
[----:B-----5:R-:W-:Y:S02]  /*3cc0*/  FSEL R5, R0, -INF , P2 ;  /* 0xff80000000057808 */ /* 0x020fe40001000000 */
[----:B------:R-:W-:Y:S01]  /*3cd0*/  FSEL R0, R3, -INF , P0 ;  /* 0xff80000003007808 */ /* 0x000fe20000000000 */
[----:B------:R3:W-:Y:S01]  /*3ce0*/  STG.E.U16 desc[UR10][R36.64], R18 ;  /* 0x0000001224007986 */ /* 0x0007e2000c10150a */
[----:B------:R-:W-:Y:S01]  /*3cf0*/  FSEL R8, R8, -INF , P1 ;  /* 0xff80000008087808 */ /* 0x000fe20000800000 */
[----:B0-----:R-:W-:Y:S01]  /*3d00*/  FFMA R4, R5, 0.69314718246459960938, R106 ;  /* 0x3f31721805047823 */ /* 0x001fe2000000006a */
[----:B------:R-:W-:Y:S01]  /*3d10*/  FSEL R3, R38, -INF , P6 ;  /* 0xff80000026037808 */ /* 0x000fe20003000000 */
[----:B--2---:R-:W-:Y:S01]  /*3d20*/  FFMA R6, R0, 0.69314718246459960938, R107 ;  /* 0x3f31721800067823 */ /* 0x004fe2000000006b */
[----:B------:R-:W-:Y:S01]  /*3d30*/  LEA R9, R9, UR6, 0x2 ;  /* 0x0000000609097c11 */ /* 0x000fe2000f8e10ff */
[----:B------:R-:W-:Y:S01]  /*3d40*/  FFMA R5, R8, 0.69314718246459960938, R105 ;  /* 0x3f31721808057823 */ /* 0x000fe20000000069 */
[----:B------:R-:W-:-:S04]  /*3d50*/  IMAD.HI R0, R2, 0x4, RZ ;  /* 0x0000000402007827 */ /* 0x000fc800078e02ff */
[----:B------:R-:W-:Y:S01]  /*3d60*/  FFMA R7, R3, 0.69314718246459960938, R104 ;  /* 0x3f31721803077823 */ /* 0x000fe20000000068 */
[----:B------:R-:W-:Y:S01]  /*3d70*/  BAR.SYNC.DEFER_BLOCKING 0x0 ;  /* 0x0000000000007b1d */ /* 0x000fe20000010000 */
[----:B------:R-:W-:-:S05]  /*3d80*/  IMAD.SHL.U32 R3, R2, 0x4, RZ ;  /* 0x0000000402037824 */ /* 0x000fca00078e00ff */
[----:B-1----:R-:W-:-:S04]  /*3d90*/  IADD3 R2, P0, P1, R3, UR7, R10 ;  /* 0x0000000703027c10 */ /* 0x002fc8000f91e00a */
[----:B------:R-:W-:Y:S01]  /*3da0*/  IADD3.X R3, PT, PT, R0, UR5, R11, P0, P1 ;  /* 0x0000000500037c10 */ /* 0x000fe200087e240b */
[----:B------:R3:W-:Y:S01]  /*3db0*/  STS.128 [R9], R4 ;  /* 0x0000000409007388 */ /* 0x0007e20000000c00 */
[----:B------:R-:W-:Y:S06]  /*3dc0*/  BAR.SYNC.DEFER_BLOCKING 0x0 ;  /* 0x0000000000007b1d */ /* 0x000fec0000010000 */
[----:B------:R-:W-:Y:S05]  /*3dd0*/  @P5 EXIT ;  /* 0x000000000000594d */ /* 0x000fea0003800000 */
[----:B---3--:R-:W0:Y:S04]  /*3de0*/  LDS R5, [R40] ;  /* 0x0000000028057984 */ /* 0x008e280000000800 */
[----:B0-----:R-:W-:Y:S01]  /*3df0*/  STG.E desc[UR10][R2.64], R5 ;  /* 0x0000000502007986 */ /* 0x001fe2000c10190a */
[----:B------:R-:W-:Y:S05]  /*3e00*/  EXIT ;  /* 0x000000000000794d */ /* 0x000fea0003800000 */
.L_x_2:
[----:B------:R-:W-:-:S00]  /*3e10*/  BRA `(.L_x_2) ;  /* 0xfffffffc00fc7947 */ /* 0x000fc0000383ffff */
[----:B------:R-:W-:-:S00]  /*3e20*/  NOP ;  /* 0x0000000000007918 */ /* 0x000fc00000000000 */
        /* <DEDUP_REMOVED lines=13> */
.L_x_3:


//--------------------- .nv.global.init           --------------------------
	.section	.nv.global.init,"aw",@progbits
.nv.global.init:
	.type		_$_str,@object
	.size		_$_str,(.L_0 - _$_str)
_$_str:
        /*0000*/ 	.byte	0x5f, 0x5f, 0x43, 0x55, 0x44, 0x41, 0x5f, 0x46, 0x54, 0x5a, 0x00
.L_0:


//--------------------- .nv.shared.attn_fwd       --------------------------
	.section	.nv.shared.attn_fwd,"aw",@nobits
	.sectionflags	@""
	.align	16
	.zero		1024


//--------------------- .nv.shared.reserved.0     --------------------------
	.section	.nv.shared.reserved.0,"aw",@nobits
	.weak		__nv_reservedSMEM_offset_0_alias
	.size		__nv_reservedSMEM_offset_0_alias, 0, 64
	.other		__nv_reservedSMEM_offset_0_alias,@"STO_CUDA_RESERVED_SHARED STV_DEFAULT"
__nv_reservedSMEM_offset_0_alias:
	.zero		0
	.zero		64


//--------------------- .nv.constant0.attn_fwd    --------------------------
	.section	.nv.constant0.attn_fwd,"a",@progbits
	.sectionflags	@""
	.align	4
.nv.constant0.attn_fwd:
	.zero		1032


//--------------------- SYMBOLS --------------------------

	.type		.nv.reservedSmem.offset0,@object
	.size		.nv.reservedSmem.offset0,0x4
	.type		.nv.reservedSmem.cap,@object
	.size		.nv.reservedSmem.cap,0x4
